//
// Generated by NVIDIA NVVM Compiler
//
// Compiler Build ID: CL-36424714
// Cuda compilation tools, release 13.0, V13.0.88
// Based on NVVM 20.0.0
//

.version 9.0
.target sm_100
.address_size 64

	// .globl	lambda_21017
// _ZZ12lambda_21017E6ds_img has been demoted
// _ZZ12lambda_21149E6ds_img has been demoted

.visible .entry lambda_21017(
	.param .align 8 .b8 lambda_21017_param_0[40],
	.param .align 8 .b8 lambda_21017_param_1[24],
	.param .align 8 .b8 lambda_21017_param_2[16]
)
.maxntid 128
{
	.reg .pred 	%p<21>;
	.reg .b32 	%r<246>;
	.reg .b64 	%rd<19>;
	.reg .b64 	%fd<70>;
	// demoted variable
	.shared .align 8 .b8 _ZZ12lambda_21017E6ds_img[7504];
	ld.param.u64 	%rd6, [lambda_21017_param_2+8];
	ld.param.u64 	%rd5, [lambda_21017_param_1+8];
	ld.param.u64 	%rd1, [lambda_21017_param_0+24];
	ld.param.v2.u32 	{%r1, %r2}, [lambda_21017_param_0+32];
	ld.param.v2.u32 	{%r60, %r61}, [lambda_21017_param_1+16];
	mov.u32 	%r63, %ctaid.x;
	mov.u32 	%r4, %ntid.x;
	mov.u32 	%r5, %tid.x;
	mul.lo.s32 	%r6, %r63, %r4;
	add.s32 	%r7, %r6, %r5;
	setp.ge.s32 	%p1, %r7, %r1;
	@%p1 bra 	$L__BB0_26;
	mov.u32 	%r8, %tid.y;
	mov.u32 	%r9, %ntid.y;
	mov.u32 	%r64, %ctaid.y;
	mul.lo.s32 	%r10, %r64, %r9;
	add.s32 	%r11, %r10, %r8;
	setp.ge.s32 	%p2, %r11, %r2;
	@%p2 bra 	$L__BB0_26;
	cvta.to.global.u64 	%rd2, %rd1;
	mad.lo.s32 	%r12, %r1, %r11, %r7;
	shr.u32 	%r66, %r60, 31;
	add.s32 	%r67, %r60, %r66;
	shr.s32 	%r13, %r67, 1;
	add.s32 	%r14, %r4, 6;
	add.s32 	%r15, %r9, 6;
	add.s32 	%r68, %r11, -3;
	mad.lo.s32 	%r16, %r1, %r68, %r7;
	mul.lo.s32 	%r17, %r1, %r9;
	shl.b32 	%r69, %r8, 3;
	mov.u32 	%r70, _ZZ12lambda_21017E6ds_img;
	add.s32 	%r18, %r70, %r69;
	shl.b32 	%r19, %r9, 3;
	add.s32 	%r20, %r8, -3;
	mov.b32 	%r233, 0;
$L__BB0_3:
	neg.s32 	%r238, %r9;
	add.s32 	%r23, %r233, %r5;
	add.s32 	%r71, %r7, %r233;
	add.s32 	%r24, %r71, -3;
	add.s32 	%r237, %r16, %r233;
	mad.lo.s32 	%r235, %r23, 56, %r18;
	mov.u32 	%r234, %r20;
	mov.u32 	%r236, %r11;
$L__BB0_4:
	setp.ge.u32 	%p3, %r23, %r14;
	@%p3 bra 	$L__BB0_8;
	setp.ge.u32 	%p4, %r24, %r1;
	add.s32 	%r72, %r234, 3;
	setp.ge.u32 	%p5, %r72, %r15;
	or.pred  	%p6, %p5, %p4;
	@%p6 bra 	$L__BB0_8;
	add.s32 	%r73, %r236, -3;
	setp.ge.u32 	%p7, %r73, %r2;
	@%p7 bra 	$L__BB0_8;
	add.s32 	%r74, %r237, -3;
	mul.wide.u32 	%rd7, %r74, 8;
	add.s64 	%rd8, %rd2, %rd7;
	ld.global.f64 	%fd13, [%rd8];
	st.shared.f64 	[%r235], %fd13;
$L__BB0_8:
	add.s32 	%r238, %r238, %r9;
	add.s32 	%r237, %r237, %r17;
	add.s32 	%r236, %r236, %r9;
	add.s32 	%r235, %r235, %r19;
	add.s32 	%r234, %r234, %r9;
	setp.lt.u32 	%p8, %r238, 6;
	@%p8 bra 	$L__BB0_4;
	add.s32 	%r37, %r233, %r4;
	setp.lt.u32 	%p9, %r233, 6;
	mov.u32 	%r233, %r37;
	@%p9 bra 	$L__BB0_3;
	cvta.to.global.u64 	%rd9, %rd6;
	mul.wide.u32 	%rd10, %r12, 8;
	add.s64 	%rd3, %rd9, %rd10;
	setp.le.s32 	%p10, %r13, %r7;
	bar.sync 	0;
	sub.s32 	%r76, %r1, %r13;
	setp.lt.s32 	%p11, %r7, %r76;
	and.pred  	%p12, %p10, %p11;
	@%p12 bra 	$L__BB0_12;
	div.u32 	%r77, %r12, %r1;
	mul.lo.s32 	%r78, %r77, %r1;
	sub.s32 	%r79, %r12, %r78;
	sub.s32 	%r80, %r79, %r6;
	mov.u32 	%r81, _ZZ12lambda_21017E6ds_img;
	mad.lo.s32 	%r82, %r80, 56, %r81;
	sub.s32 	%r83, %r77, %r10;
	shl.b32 	%r84, %r83, 3;
	add.s32 	%r85, %r82, %r84;
	ld.shared.f64 	%fd14, [%r85+192];
	st.global.f64 	[%rd3], %fd14;
	bra.uni 	$L__BB0_26;
$L__BB0_12:
	cvta.to.global.u64 	%rd4, %rd5;
	setp.lt.s32 	%p13, %r60, -1;
	mov.f64 	%fd68, 0d0000000000000000;
	@%p13 bra 	$L__BB0_25;
	neg.s32 	%r240, %r13;
	abs.s32 	%r86, %r13;
	add.s32 	%r39, %r13, %r86;
	add.s32 	%r40, %r39, 1;
	and.b32  	%r41, %r40, 7;
	setp.lt.u32 	%p14, %r39, 7;
	mov.f64 	%fd68, 0d0000000000000000;
	@%p14 bra 	$L__BB0_17;
	sub.s32 	%r245, 3, %r13;
	and.b32  	%r88, %r40, -8;
	neg.s32 	%r244, %r88;
	sub.s32 	%r89, %r12, %r13;
	add.s32 	%r242, %r89, 3;
	mov.f64 	%fd68, 0d0000000000000000;
	mov.b32 	%r243, 0;
$L__BB0_15:
	.pragma "nounroll";
	mul.wide.s32 	%rd11, %r243, 8;
	add.s64 	%rd12, %rd4, %rd11;
	add.s32 	%r90, %r242, -3;
	ld.global.f64 	%fd19, [%rd12];
	div.s32 	%r91, %r90, %r1;
	mul.lo.s32 	%r92, %r91, %r1;
	sub.s32 	%r93, %r90, %r92;
	sub.s32 	%r94, %r93, %r6;
	mov.u32 	%r95, _ZZ12lambda_21017E6ds_img;
	mad.lo.s32 	%r96, %r94, 56, %r95;
	sub.s32 	%r97, %r91, %r10;
	shl.b32 	%r98, %r97, 3;
	add.s32 	%r99, %r96, %r98;
	ld.shared.f64 	%fd20, [%r99+192];
	fma.rn.f64 	%fd21, %fd19, %fd20, %fd68;
	add.s32 	%r100, %r242, -2;
	ld.global.f64 	%fd22, [%rd12+8];
	div.s32 	%r101, %r100, %r1;
	mul.lo.s32 	%r102, %r101, %r1;
	sub.s32 	%r103, %r100, %r102;
	sub.s32 	%r104, %r103, %r6;
	mad.lo.s32 	%r105, %r104, 56, %r95;
	sub.s32 	%r106, %r101, %r10;
	shl.b32 	%r107, %r106, 3;
	add.s32 	%r108, %r105, %r107;
	ld.shared.f64 	%fd23, [%r108+192];
	fma.rn.f64 	%fd24, %fd22, %fd23, %fd21;
	add.s32 	%r109, %r242, -1;
	ld.global.f64 	%fd25, [%rd12+16];
	div.s32 	%r110, %r109, %r1;
	mul.lo.s32 	%r111, %r110, %r1;
	sub.s32 	%r112, %r109, %r111;
	sub.s32 	%r113, %r112, %r6;
	mad.lo.s32 	%r114, %r113, 56, %r95;
	sub.s32 	%r115, %r110, %r10;
	shl.b32 	%r116, %r115, 3;
	add.s32 	%r117, %r114, %r116;
	ld.shared.f64 	%fd26, [%r117+192];
	fma.rn.f64 	%fd27, %fd25, %fd26, %fd24;
	add.s32 	%r118, %r242, 4;
	ld.global.f64 	%fd28, [%rd12+24];
	div.s32 	%r119, %r242, %r1;
	mul.lo.s32 	%r120, %r119, %r1;
	sub.s32 	%r121, %r242, %r120;
	sub.s32 	%r122, %r121, %r6;
	mad.lo.s32 	%r123, %r122, 56, %r95;
	sub.s32 	%r124, %r119, %r10;
	shl.b32 	%r125, %r124, 3;
	add.s32 	%r126, %r123, %r125;
	ld.shared.f64 	%fd29, [%r126+192];
	fma.rn.f64 	%fd30, %fd28, %fd29, %fd27;
	add.s32 	%r127, %r242, 1;
	ld.global.f64 	%fd31, [%rd12+32];
	div.s32 	%r128, %r127, %r1;
	mul.lo.s32 	%r129, %r128, %r1;
	sub.s32 	%r130, %r127, %r129;
	sub.s32 	%r131, %r130, %r6;
	mad.lo.s32 	%r132, %r131, 56, %r95;
	sub.s32 	%r133, %r128, %r10;
	shl.b32 	%r134, %r133, 3;
	add.s32 	%r135, %r132, %r134;
	ld.shared.f64 	%fd32, [%r135+192];
	fma.rn.f64 	%fd33, %fd31, %fd32, %fd30;
	add.s32 	%r136, %r242, 2;
	ld.global.f64 	%fd34, [%rd12+40];
	div.s32 	%r137, %r136, %r1;
	mul.lo.s32 	%r138, %r137, %r1;
	sub.s32 	%r139, %r136, %r138;
	sub.s32 	%r140, %r139, %r6;
	mad.lo.s32 	%r141, %r140, 56, %r95;
	sub.s32 	%r142, %r137, %r10;
	shl.b32 	%r143, %r142, 3;
	add.s32 	%r144, %r141, %r143;
	ld.shared.f64 	%fd35, [%r144+192];
	fma.rn.f64 	%fd36, %fd34, %fd35, %fd33;
	add.s32 	%r145, %r242, 3;
	ld.global.f64 	%fd37, [%rd12+48];
	div.s32 	%r146, %r145, %r1;
	mul.lo.s32 	%r147, %r146, %r1;
	sub.s32 	%r148, %r145, %r147;
	sub.s32 	%r149, %r148, %r6;
	mad.lo.s32 	%r150, %r149, 56, %r95;
	sub.s32 	%r151, %r146, %r10;
	shl.b32 	%r152, %r151, 3;
	add.s32 	%r153, %r150, %r152;
	ld.shared.f64 	%fd38, [%r153+192];
	fma.rn.f64 	%fd39, %fd37, %fd38, %fd36;
	ld.global.f64 	%fd40, [%rd12+56];
	div.s32 	%r154, %r118, %r1;
	mul.lo.s32 	%r155, %r154, %r1;
	sub.s32 	%r156, %r118, %r155;
	sub.s32 	%r157, %r156, %r6;
	mad.lo.s32 	%r158, %r157, 56, %r95;
	sub.s32 	%r159, %r154, %r10;
	shl.b32 	%r160, %r159, 3;
	add.s32 	%r161, %r158, %r160;
	ld.shared.f64 	%fd41, [%r161+192];
	fma.rn.f64 	%fd68, %fd40, %fd41, %fd39;
	add.s32 	%r245, %r245, 8;
	add.s32 	%r244, %r244, 8;
	add.s32 	%r243, %r243, 8;
	add.s32 	%r242, %r242, 8;
	setp.eq.s32 	%p15, %r244, 0;
	@%p15 bra 	$L__BB0_16;
	bra.uni 	$L__BB0_15;
$L__BB0_16:
	add.s32 	%r240, %r245, -3;
$L__BB0_17:
	setp.eq.s32 	%p16, %r41, 0;
	@%p16 bra 	$L__BB0_25;
	setp.lt.u32 	%p17, %r41, 4;
	@%p17 bra 	$L__BB0_20;
	add.s32 	%r162, %r240, %r13;
	mul.wide.s32 	%rd13, %r162, 8;
	add.s64 	%rd14, %rd4, %rd13;
	add.s32 	%r163, %r12, %r240;
	ld.global.f64 	%fd43, [%rd14];
	div.s32 	%r164, %r163, %r1;
	mul.lo.s32 	%r165, %r164, %r1;
	sub.s32 	%r166, %r163, %r165;
	sub.s32 	%r167, %r166, %r6;
	mov.u32 	%r168, _ZZ12lambda_21017E6ds_img;
	mad.lo.s32 	%r169, %r167, 56, %r168;
	sub.s32 	%r170, %r164, %r10;
	shl.b32 	%r171, %r170, 3;
	add.s32 	%r172, %r169, %r171;
	ld.shared.f64 	%fd44, [%r172+192];
	fma.rn.f64 	%fd45, %fd43, %fd44, %fd68;
	add.s32 	%r173, %r163, 1;
	ld.global.f64 	%fd46, [%rd14+8];
	div.s32 	%r174, %r173, %r1;
	mul.lo.s32 	%r175, %r174, %r1;
	sub.s32 	%r176, %r173, %r175;
	sub.s32 	%r177, %r176, %r6;
	mad.lo.s32 	%r178, %r177, 56, %r168;
	sub.s32 	%r179, %r174, %r10;
	shl.b32 	%r180, %r179, 3;
	add.s32 	%r181, %r178, %r180;
	ld.shared.f64 	%fd47, [%r181+192];
	fma.rn.f64 	%fd48, %fd46, %fd47, %fd45;
	add.s32 	%r182, %r163, 2;
	ld.global.f64 	%fd49, [%rd14+16];
	div.s32 	%r183, %r182, %r1;
	mul.lo.s32 	%r184, %r183, %r1;
	sub.s32 	%r185, %r182, %r184;
	sub.s32 	%r186, %r185, %r6;
	mad.lo.s32 	%r187, %r186, 56, %r168;
	sub.s32 	%r188, %r183, %r10;
	shl.b32 	%r189, %r188, 3;
	add.s32 	%r190, %r187, %r189;
	ld.shared.f64 	%fd50, [%r190+192];
	fma.rn.f64 	%fd51, %fd49, %fd50, %fd48;
	add.s32 	%r191, %r163, 3;
	ld.global.f64 	%fd52, [%rd14+24];
	div.s32 	%r192, %r191, %r1;
	mul.lo.s32 	%r193, %r192, %r1;
	sub.s32 	%r194, %r191, %r193;
	sub.s32 	%r195, %r194, %r6;
	mad.lo.s32 	%r196, %r195, 56, %r168;
	sub.s32 	%r197, %r192, %r10;
	shl.b32 	%r198, %r197, 3;
	add.s32 	%r199, %r196, %r198;
	ld.shared.f64 	%fd53, [%r199+192];
	fma.rn.f64 	%fd68, %fd52, %fd53, %fd51;
	add.s32 	%r240, %r240, 4;
$L__BB0_20:
	and.b32  	%r200, %r40, 3;
	setp.eq.s32 	%p18, %r200, 0;
	@%p18 bra 	$L__BB0_25;
	setp.eq.s32 	%p19, %r200, 1;
	@%p19 bra 	$L__BB0_23;
	add.s32 	%r201, %r240, %r13;
	mul.wide.s32 	%rd15, %r201, 8;
	add.s64 	%rd16, %rd4, %rd15;
	add.s32 	%r202, %r12, %r240;
	ld.global.f64 	%fd55, [%rd16];
	div.s32 	%r203, %r202, %r1;
	mul.lo.s32 	%r204, %r203, %r1;
	sub.s32 	%r205, %r202, %r204;
	sub.s32 	%r206, %r205, %r6;
	mov.u32 	%r207, _ZZ12lambda_21017E6ds_img;
	mad.lo.s32 	%r208, %r206, 56, %r207;
	sub.s32 	%r209, %r203, %r10;
	shl.b32 	%r210, %r209, 3;
	add.s32 	%r211, %r208, %r210;
	ld.shared.f64 	%fd56, [%r211+192];
	fma.rn.f64 	%fd57, %fd55, %fd56, %fd68;
	add.s32 	%r212, %r202, 1;
	ld.global.f64 	%fd58, [%rd16+8];
	div.s32 	%r213, %r212, %r1;
	mul.lo.s32 	%r214, %r213, %r1;
	sub.s32 	%r215, %r212, %r214;
	sub.s32 	%r216, %r215, %r6;
	mad.lo.s32 	%r217, %r216, 56, %r207;
	sub.s32 	%r218, %r213, %r10;
	shl.b32 	%r219, %r218, 3;
	add.s32 	%r220, %r217, %r219;
	ld.shared.f64 	%fd59, [%r220+192];
	fma.rn.f64 	%fd68, %fd58, %fd59, %fd57;
	add.s32 	%r240, %r240, 2;
$L__BB0_23:
	and.b32  	%r221, %r39, 1;
	setp.eq.b32 	%p20, %r221, 1;
	@%p20 bra 	$L__BB0_25;
	add.s32 	%r222, %r240, %r13;
	mul.wide.s32 	%rd17, %r222, 8;
	add.s64 	%rd18, %rd4, %rd17;
	add.s32 	%r223, %r12, %r240;
	ld.global.f64 	%fd60, [%rd18];
	div.s32 	%r224, %r223, %r1;
	mul.lo.s32 	%r225, %r224, %r1;
	sub.s32 	%r226, %r223, %r225;
	sub.s32 	%r227, %r226, %r6;
	mov.u32 	%r228, _ZZ12lambda_21017E6ds_img;
	mad.lo.s32 	%r229, %r227, 56, %r228;
	sub.s32 	%r230, %r224, %r10;
	shl.b32 	%r231, %r230, 3;
	add.s32 	%r232, %r229, %r231;
	ld.shared.f64 	%fd61, [%r232+192];
	fma.rn.f64 	%fd68, %fd60, %fd61, %fd68;
$L__BB0_25:
	st.global.f64 	[%rd3], %fd68;
$L__BB0_26:
	ret;

}
	// .globl	lambda_21149
.visible .entry lambda_21149(
	.param .align 8 .b8 lambda_21149_param_0[24],
	.param .align 8 .b8 lambda_21149_param_1[40],
	.param .u64 .ptr .align 1 lambda_21149_param_2,
	.param .align 8 .b8 lambda_21149_param_3[16],
	.param .align 8 .b8 lambda_21149_param_4[16]
)
.maxntid 128
{
	.reg .pred 	%p<21>;
	.reg .b32 	%r<247>;
	.reg .b64 	%rd<19>;
	.reg .b64 	%fd<70>;
	// demoted variable
	.shared .align 8 .b8 _ZZ12lambda_21149E6ds_img[7504];
	ld.param.u64 	%rd6, [lambda_21149_param_3+8];
	ld.param.v2.u32 	{%r60, %r61}, [lambda_21149_param_0+16];
	ld.param.u64 	%rd5, [lambda_21149_param_0+8];
	ld.param.u64 	%rd1, [lambda_21149_param_4+8];
	ld.param.v2.u32 	{%r1, %r2}, [lambda_21149_param_1+32];
	mov.u32 	%r63, %ctaid.x;
	mov.u32 	%r3, %ntid.x;
	mov.u32 	%r4, %tid.x;
	mul.lo.s32 	%r5, %r63, %r3;
	add.s32 	%r6, %r5, %r4;
	setp.ge.s32 	%p1, %r6, %r1;
	@%p1 bra 	$L__BB1_25;
	mov.u32 	%r7, %tid.y;
	mov.u32 	%r8, %ntid.y;
	mov.u32 	%r64, %ctaid.y;
	mul.lo.s32 	%r9, %r64, %r8;
	add.s32 	%r10, %r9, %r7;
	setp.ge.s32 	%p2, %r10, %r2;
	@%p2 bra 	$L__BB1_25;
	mad.lo.s32 	%r11, %r1, %r10, %r6;
	add.s32 	%r12, %r3, 6;
	add.s32 	%r13, %r8, 6;
	add.s32 	%r14, %r6, -3;
	add.s32 	%r66, %r10, -3;
	mad.lo.s32 	%r15, %r1, %r66, %r6;
	mul.lo.s32 	%r16, %r1, %r8;
	shl.b32 	%r67, %r7, 3;
	mov.u32 	%r68, _ZZ12lambda_21149E6ds_img;
	add.s32 	%r17, %r68, %r67;
	shl.b32 	%r18, %r8, 3;
	add.s32 	%r19, %r7, -3;
	cvta.to.global.u64 	%rd2, %rd1;
	mov.b32 	%r234, 0;
$L__BB1_3:
	neg.s32 	%r239, %r8;
	add.s32 	%r22, %r234, %r4;
	add.s32 	%r23, %r14, %r234;
	add.s32 	%r238, %r15, %r234;
	mad.lo.s32 	%r236, %r22, 56, %r17;
	mov.u32 	%r235, %r19;
	mov.u32 	%r237, %r10;
$L__BB1_4:
	setp.ge.u32 	%p3, %r22, %r12;
	@%p3 bra 	$L__BB1_8;
	setp.ge.u32 	%p4, %r23, %r1;
	add.s32 	%r69, %r235, 3;
	setp.ge.u32 	%p5, %r69, %r13;
	or.pred  	%p6, %p5, %p4;
	@%p6 bra 	$L__BB1_8;
	add.s32 	%r70, %r237, -3;
	setp.ge.u32 	%p7, %r70, %r2;
	@%p7 bra 	$L__BB1_8;
	add.s32 	%r71, %r238, -3;
	mul.wide.u32 	%rd7, %r71, 8;
	add.s64 	%rd8, %rd2, %rd7;
	ld.global.f64 	%fd13, [%rd8];
	st.shared.f64 	[%r236], %fd13;
$L__BB1_8:
	add.s32 	%r239, %r239, %r8;
	add.s32 	%r238, %r238, %r16;
	add.s32 	%r237, %r237, %r8;
	add.s32 	%r236, %r236, %r18;
	add.s32 	%r235, %r235, %r8;
	setp.lt.u32 	%p8, %r239, 6;
	@%p8 bra 	$L__BB1_4;
	add.s32 	%r36, %r234, %r3;
	setp.lt.u32 	%p9, %r234, 6;
	mov.u32 	%r234, %r36;
	@%p9 bra 	$L__BB1_3;
	bar.sync 	0;
	shr.u32 	%r72, %r61, 31;
	add.s32 	%r73, %r61, %r72;
	shr.s32 	%r38, %r73, 1;
	setp.ge.s32 	%p10, %r10, %r38;
	cvta.to.global.u64 	%rd9, %rd6;
	mul.wide.u32 	%rd10, %r11, 8;
	add.s64 	%rd3, %rd9, %rd10;
	sub.s32 	%r74, %r2, %r38;
	setp.lt.s32 	%p11, %r10, %r74;
	and.pred  	%p12, %p10, %p11;
	@%p12 bra 	$L__BB1_12;
	div.u32 	%r75, %r11, %r1;
	mul.lo.s32 	%r76, %r75, %r1;
	sub.s32 	%r77, %r11, %r76;
	sub.s32 	%r78, %r77, %r5;
	mov.u32 	%r79, _ZZ12lambda_21149E6ds_img;
	mad.lo.s32 	%r80, %r78, 56, %r79;
	sub.s32 	%r81, %r75, %r9;
	shl.b32 	%r82, %r81, 3;
	add.s32 	%r83, %r80, %r82;
	ld.shared.f64 	%fd14, [%r83+192];
	st.global.f64 	[%rd3], %fd14;
	bra.uni 	$L__BB1_25;
$L__BB1_12:
	cvta.to.global.u64 	%rd4, %rd5;
	setp.lt.s32 	%p13, %r61, -1;
	mov.f64 	%fd68, 0d0000000000000000;
	@%p13 bra 	$L__BB1_24;
	neg.s32 	%r246, %r38;
	abs.s32 	%r84, %r38;
	add.s32 	%r40, %r38, %r84;
	add.s32 	%r41, %r40, 1;
	and.b32  	%r42, %r41, 7;
	setp.lt.u32 	%p14, %r40, 7;
	mov.f64 	%fd68, 0d0000000000000000;
	@%p14 bra 	$L__BB1_16;
	and.b32  	%r86, %r41, -8;
	neg.s32 	%r245, %r86;
	sub.s32 	%r87, %r10, %r38;
	mad.lo.s32 	%r244, %r1, %r87, %r6;
	shl.b32 	%r45, %r1, 3;
	mov.f64 	%fd68, 0d0000000000000000;
	mov.b32 	%r243, 0;
$L__BB1_15:
	.pragma "nounroll";
	mul.wide.s32 	%rd11, %r243, 8;
	add.s64 	%rd12, %rd4, %rd11;
	ld.global.f64 	%fd19, [%rd12];
	div.s32 	%r88, %r244, %r1;
	mul.lo.s32 	%r89, %r88, %r1;
	sub.s32 	%r90, %r244, %r89;
	sub.s32 	%r91, %r90, %r5;
	mov.u32 	%r92, _ZZ12lambda_21149E6ds_img;
	mad.lo.s32 	%r93, %r91, 56, %r92;
	sub.s32 	%r94, %r88, %r9;
	shl.b32 	%r95, %r94, 3;
	add.s32 	%r96, %r93, %r95;
	ld.shared.f64 	%fd20, [%r96+192];
	fma.rn.f64 	%fd21, %fd19, %fd20, %fd68;
	ld.global.f64 	%fd22, [%rd12+8];
	add.s32 	%r97, %r1, %r244;
	div.s32 	%r98, %r97, %r1;
	mul.lo.s32 	%r99, %r98, %r1;
	sub.s32 	%r100, %r97, %r99;
	sub.s32 	%r101, %r100, %r5;
	mad.lo.s32 	%r102, %r101, 56, %r92;
	sub.s32 	%r103, %r98, %r9;
	shl.b32 	%r104, %r103, 3;
	add.s32 	%r105, %r102, %r104;
	ld.shared.f64 	%fd23, [%r105+192];
	fma.rn.f64 	%fd24, %fd22, %fd23, %fd21;
	ld.global.f64 	%fd25, [%rd12+16];
	add.s32 	%r106, %r1, %r97;
	div.s32 	%r107, %r106, %r1;
	mul.lo.s32 	%r108, %r107, %r1;
	sub.s32 	%r109, %r106, %r108;
	sub.s32 	%r110, %r109, %r5;
	mad.lo.s32 	%r111, %r110, 56, %r92;
	sub.s32 	%r112, %r107, %r9;
	shl.b32 	%r113, %r112, 3;
	add.s32 	%r114, %r111, %r113;
	ld.shared.f64 	%fd26, [%r114+192];
	fma.rn.f64 	%fd27, %fd25, %fd26, %fd24;
	ld.global.f64 	%fd28, [%rd12+24];
	add.s32 	%r115, %r1, %r106;
	div.s32 	%r116, %r115, %r1;
	mul.lo.s32 	%r117, %r116, %r1;
	sub.s32 	%r118, %r115, %r117;
	sub.s32 	%r119, %r118, %r5;
	mad.lo.s32 	%r120, %r119, 56, %r92;
	sub.s32 	%r121, %r116, %r9;
	shl.b32 	%r122, %r121, 3;
	add.s32 	%r123, %r120, %r122;
	ld.shared.f64 	%fd29, [%r123+192];
	fma.rn.f64 	%fd30, %fd28, %fd29, %fd27;
	ld.global.f64 	%fd31, [%rd12+32];
	add.s32 	%r124, %r1, %r115;
	div.s32 	%r125, %r124, %r1;
	mul.lo.s32 	%r126, %r125, %r1;
	sub.s32 	%r127, %r124, %r126;
	sub.s32 	%r128, %r127, %r5;
	mad.lo.s32 	%r129, %r128, 56, %r92;
	sub.s32 	%r130, %r125, %r9;
	shl.b32 	%r131, %r130, 3;
	add.s32 	%r132, %r129, %r131;
	ld.shared.f64 	%fd32, [%r132+192];
	fma.rn.f64 	%fd33, %fd31, %fd32, %fd30;
	ld.global.f64 	%fd34, [%rd12+40];
	add.s32 	%r133, %r1, %r124;
	div.s32 	%r134, %r133, %r1;
	mul.lo.s32 	%r135, %r134, %r1;
	sub.s32 	%r136, %r133, %r135;
	sub.s32 	%r137, %r136, %r5;
	mad.lo.s32 	%r138, %r137, 56, %r92;
	sub.s32 	%r139, %r134, %r9;
	shl.b32 	%r140, %r139, 3;
	add.s32 	%r141, %r138, %r140;
	ld.shared.f64 	%fd35, [%r141+192];
	fma.rn.f64 	%fd36, %fd34, %fd35, %fd33;
	ld.global.f64 	%fd37, [%rd12+48];
	add.s32 	%r142, %r1, %r133;
	div.s32 	%r143, %r142, %r1;
	mul.lo.s32 	%r144, %r143, %r1;
	sub.s32 	%r145, %r142, %r144;
	sub.s32 	%r146, %r145, %r5;
	mad.lo.s32 	%r147, %r146, 56, %r92;
	sub.s32 	%r148, %r143, %r9;
	shl.b32 	%r149, %r148, 3;
	add.s32 	%r150, %r147, %r149;
	ld.shared.f64 	%fd38, [%r150+192];
	fma.rn.f64 	%fd39, %fd37, %fd38, %fd36;
	add.s32 	%r246, %r246, 8;
	ld.global.f64 	%fd40, [%rd12+56];
	add.s32 	%r151, %r1, %r142;
	div.s32 	%r152, %r151, %r1;
	mul.lo.s32 	%r153, %r152, %r1;
	sub.s32 	%r154, %r151, %r153;
	sub.s32 	%r155, %r154, %r5;
	mad.lo.s32 	%r156, %r155, 56, %r92;
	sub.s32 	%r157, %r152, %r9;
	shl.b32 	%r158, %r157, 3;
	add.s32 	%r159, %r156, %r158;
	ld.shared.f64 	%fd41, [%r159+192];
	fma.rn.f64 	%fd68, %fd40, %fd41, %fd39;
	add.s32 	%r245, %r245, 8;
	add.s32 	%r244, %r244, %r45;
	add.s32 	%r243, %r243, 8;
	setp.eq.s32 	%p15, %r245, 0;
	@%p15 bra 	$L__BB1_16;
	bra.uni 	$L__BB1_15;
$L__BB1_16:
	setp.eq.s32 	%p16, %r42, 0;
	@%p16 bra 	$L__BB1_24;
	setp.lt.u32 	%p17, %r42, 4;
	@%p17 bra 	$L__BB1_19;
	add.s32 	%r160, %r246, %r38;
	mul.wide.s32 	%rd13, %r160, 8;
	add.s64 	%rd14, %rd4, %rd13;
	add.s32 	%r161, %r246, %r10;
	ld.global.f64 	%fd43, [%rd14];
	mad.lo.s32 	%r162, %r161, %r1, %r6;
	div.s32 	%r163, %r162, %r1;
	mul.lo.s32 	%r164, %r163, %r1;
	sub.s32 	%r165, %r162, %r164;
	sub.s32 	%r166, %r165, %r5;
	mov.u32 	%r167, _ZZ12lambda_21149E6ds_img;
	mad.lo.s32 	%r168, %r166, 56, %r167;
	sub.s32 	%r169, %r163, %r9;
	shl.b32 	%r170, %r169, 3;
	add.s32 	%r171, %r168, %r170;
	ld.shared.f64 	%fd44, [%r171+192];
	fma.rn.f64 	%fd45, %fd43, %fd44, %fd68;
	ld.global.f64 	%fd46, [%rd14+8];
	add.s32 	%r172, %r162, %r1;
	div.s32 	%r173, %r172, %r1;
	mul.lo.s32 	%r174, %r173, %r1;
	sub.s32 	%r175, %r172, %r174;
	sub.s32 	%r176, %r175, %r5;
	mad.lo.s32 	%r177, %r176, 56, %r167;
	sub.s32 	%r178, %r173, %r9;
	shl.b32 	%r179, %r178, 3;
	add.s32 	%r180, %r177, %r179;
	ld.shared.f64 	%fd47, [%r180+192];
	fma.rn.f64 	%fd48, %fd46, %fd47, %fd45;
	ld.global.f64 	%fd49, [%rd14+16];
	add.s32 	%r181, %r172, %r1;
	div.s32 	%r182, %r181, %r1;
	mul.lo.s32 	%r183, %r182, %r1;
	sub.s32 	%r184, %r181, %r183;
	sub.s32 	%r185, %r184, %r5;
	mad.lo.s32 	%r186, %r185, 56, %r167;
	sub.s32 	%r187, %r182, %r9;
	shl.b32 	%r188, %r187, 3;
	add.s32 	%r189, %r186, %r188;
	ld.shared.f64 	%fd50, [%r189+192];
	fma.rn.f64 	%fd51, %fd49, %fd50, %fd48;
	ld.global.f64 	%fd52, [%rd14+24];
	add.s32 	%r190, %r181, %r1;
	div.s32 	%r191, %r190, %r1;
	mul.lo.s32 	%r192, %r191, %r1;
	sub.s32 	%r193, %r190, %r192;
	sub.s32 	%r194, %r193, %r5;
	mad.lo.s32 	%r195, %r194, 56, %r167;
	sub.s32 	%r196, %r191, %r9;
	shl.b32 	%r197, %r196, 3;
	add.s32 	%r198, %r195, %r197;
	ld.shared.f64 	%fd53, [%r198+192];
	fma.rn.f64 	%fd68, %fd52, %fd53, %fd51;
	add.s32 	%r246, %r246, 4;
$L__BB1_19:
	and.b32  	%r199, %r41, 3;
	setp.eq.s32 	%p18, %r199, 0;
	@%p18 bra 	$L__BB1_24;
	setp.eq.s32 	%p19, %r199, 1;
	@%p19 bra 	$L__BB1_22;
	add.s32 	%r200, %r246, %r38;
	mul.wide.s32 	%rd15, %r200, 8;
	add.s64 	%rd16, %rd4, %rd15;
	add.s32 	%r201, %r246, %r10;
	ld.global.f64 	%fd55, [%rd16];
	mad.lo.s32 	%r202, %r201, %r1, %r6;
	div.s32 	%r203, %r202, %r1;
	mul.lo.s32 	%r204, %r203, %r1;
	sub.s32 	%r205, %r202, %r204;
	sub.s32 	%r206, %r205, %r5;
	mov.u32 	%r207, _ZZ12lambda_21149E6ds_img;
	mad.lo.s32 	%r208, %r206, 56, %r207;
	sub.s32 	%r209, %r203, %r9;
	shl.b32 	%r210, %r209, 3;
	add.s32 	%r211, %r208, %r210;
	ld.shared.f64 	%fd56, [%r211+192];
	fma.rn.f64 	%fd57, %fd55, %fd56, %fd68;
	ld.global.f64 	%fd58, [%rd16+8];
	add.s32 	%r212, %r202, %r1;
	div.s32 	%r213, %r212, %r1;
	mul.lo.s32 	%r214, %r213, %r1;
	sub.s32 	%r215, %r212, %r214;
	sub.s32 	%r216, %r215, %r5;
	mad.lo.s32 	%r217, %r216, 56, %r207;
	sub.s32 	%r218, %r213, %r9;
	shl.b32 	%r219, %r218, 3;
	add.s32 	%r220, %r217, %r219;
	ld.shared.f64 	%fd59, [%r220+192];
	fma.rn.f64 	%fd68, %fd58, %fd59, %fd57;
	add.s32 	%r246, %r246, 2;
$L__BB1_22:
	and.b32  	%r221, %r40, 1;
	setp.eq.b32 	%p20, %r221, 1;
	@%p20 bra 	$L__BB1_24;
	add.s32 	%r222, %r246, %r38;
	mul.wide.s32 	%rd17, %r222, 8;
	add.s64 	%rd18, %rd4, %rd17;
	add.s32 	%r223, %r246, %r10;
	ld.global.f64 	%fd60, [%rd18];
	mad.lo.s32 	%r224, %r223, %r1, %r6;
	div.s32 	%r225, %r224, %r1;
	mul.lo.s32 	%r226, %r225, %r1;
	sub.s32 	%r227, %r224, %r226;
	sub.s32 	%r228, %r227, %r5;
	mov.u32 	%r229, _ZZ12lambda_21149E6ds_img;
	mad.lo.s32 	%r230, %r228, 56, %r229;
	sub.s32 	%r231, %r225, %r9;
	shl.b32 	%r232, %r231, 3;
	add.s32 	%r233, %r230, %r232;
	ld.shared.f64 	%fd61, [%r233+192];
	fma.rn.f64 	%fd68, %fd60, %fd61, %fd68;
$L__BB1_24:
	st.global.f64 	[%rd3], %fd68;
$L__BB1_25:
	ret;

}


// ===== COMPILED SASS (sm_100) =====

	.target	sm_100

	.elftype	@"ET_EXEC"


//--------------------- .note.nv.tkinfo           --------------------------
	.section	.note.nv.tkinfo,"",@"SHT_NOTE"
	.sectionflags	@"SHF_NOTE_NV_TKINFO"
	.tkinfo
        /*0018*/ 	.word	0x00000002
        /*0030*/ 	.string	""
        /*0030*/ 	.string	"ptxas"
        /*0030*/ 	.string	"Cuda compilation tools, release 13.0, V13.0.88"
        /*0030*/ 	.string	"Build cuda_13.0.r13.0/compiler.36424714_0"
        /*0030*/ 	.string	"-arch sm_100 -m 64 "



//--------------------- .note.nv.cuinfo           --------------------------
	.section	.note.nv.cuinfo,"",@"SHT_NOTE"
	.sectionflags	@"SHF_NOTE_NV_CUINFO"
        /*0018*/ 	.short	0x0002
        /*001a*/ 	.short	0x0064
        /*001c*/ 	.short	0x0082
	.zero		2


//--------------------- .nv.info                  --------------------------
	.section	.nv.info,"",@"SHT_CUDA_INFO"
	.align	4


	//----- nvinfo : EIATTR_REGCOUNT
	.align		4
        /*0000*/ 	.byte	0x04, 0x2f
        /*0002*/ 	.short	(.L_1 - .L_0)
	.align		4
.L_0:
        /*0004*/ 	.word	index@(lambda_21017)
        /*0008*/ 	.word	0x00000020


	//----- nvinfo : EIATTR_FRAME_SIZE
	.align		4
.L_1:
        /*000c*/ 	.byte	0x04, 0x11
        /*000e*/ 	.short	(.L_3 - .L_2)
	.align		4
.L_2:
        /*0010*/ 	.word	index@(lambda_21017)
        /*0014*/ 	.word	0x00000000


	//----- nvinfo : EIATTR_REGCOUNT
	.align		4
.L_3:
        /*0018*/ 	.byte	0x04, 0x2f
        /*001a*/ 	.short	(.L_5 - .L_4)
	.align		4
.L_4:
        /*001c*/ 	.word	index@(lambda_21149)
        /*0020*/ 	.word	0x00000020


	//----- nvinfo : EIATTR_FRAME_SIZE
	.align		4
.L_5:
        /*0024*/ 	.byte	0x04, 0x11
        /*0026*/ 	.short	(.L_7 - .L_6)
	.align		4
.L_6:
        /*0028*/ 	.word	index@(lambda_21149)
        /*002c*/ 	.word	0x00000000


	//----- nvinfo : EIATTR_MIN_STACK_SIZE
	.align		4
.L_7:
        /*0030*/ 	.byte	0x04, 0x12
        /*0032*/ 	.short	(.L_9 - .L_8)
	.align		4
.L_8:
        /*0034*/ 	.word	index@(lambda_21149)
        /*0038*/ 	.word	0x00000000


	//----- nvinfo : EIATTR_MIN_STACK_SIZE
	.align		4
.L_9:
        /*003c*/ 	.byte	0x04, 0x12
        /*003e*/ 	.short	(.L_11 - .L_10)
	.align		4
.L_10:
        /*0040*/ 	.word	index@(lambda_21017)
        /*0044*/ 	.word	0x00000000
.L_11:


//--------------------- .nv.compat                --------------------------
	.section	.nv.compat,"",@"SHT_CUDA_COMPAT_INFO"
	.align	4
        /*0000*/ 	.byte	0x02, 0x09, 0x00, 0x00, 0x02, 0x02, 0x01, 0x00, 0x02, 0x05, 0x05, 0x00, 0x03, 0x07, 0x01, 0x01
        /*0010*/ 	.byte	0x02, 0x03, 0x00, 0x00, 0x02, 0x06, 0x01, 0x00, 0x04, 0x0b, 0x08, 0x00, 0x01, 0x00, 0x00, 0x00
        /*0020*/ 	.byte	0x00, 0x00, 0x00, 0x00


//--------------------- .nv.info.lambda_21149     --------------------------
	.section	.nv.info.lambda_21149,"",@"SHT_CUDA_INFO"
	.sectionflags	@""
	.align	4


	//----- nvinfo : EIATTR_CUDA_API_VERSION
	.align		4
        /*0000*/ 	.byte	0x04, 0x37
        /*0002*/ 	.short	(.L_13 - .L_12)
.L_12:
        /*0004*/ 	.word	0x00000082


	//----- nvinfo : EIATTR_KPARAM_INFO
	.align		4
.L_13:
        /*0008*/ 	.byte	0x04, 0x17
        /*000a*/ 	.short	(.L_15 - .L_14)
.L_14:
        /*000c*/ 	.word	0x00000000
        /*0010*/ 	.short	0x0004
        /*0012*/ 	.short	0x0058
        /*0014*/ 	.byte	0x00, 0xf0, 0x41, 0x00


	//----- nvinfo : EIATTR_KPARAM_INFO
	.align		4
.L_15:
        /*0018*/ 	.byte	0x04, 0x17
        /*001a*/ 	.short	(.L_17 - .L_16)
.L_16:
        /*001c*/ 	.word	0x00000000
        /*0020*/ 	.short	0x0003
        /*0022*/ 	.short	0x0048
        /*0024*/ 	.byte	0x00, 0xf0, 0x41, 0x00


	//----- nvinfo : EIATTR_KPARAM_INFO
	.align		4
.L_17:
        /*0028*/ 	.byte	0x04, 0x17
        /*002a*/ 	.short	(.L_19 - .L_18)
.L_18:
        /*002c*/ 	.word	0x00000000
        /*0030*/ 	.short	0x0002
        /*0032*/ 	.short	0x0040
        /*0034*/ 	.byte	0x00, 0xf5, 0x21, 0x00


	//----- nvinfo : EIATTR_KPARAM_INFO
	.align		4
.L_19:
        /*0038*/ 	.byte	0x04, 0x17
        /*003a*/ 	.short	(.L_21 - .L_20)
.L_20:
        /*003c*/ 	.word	0x00000000
        /*0040*/ 	.short	0x0001
        /*0042*/ 	.short	0x0018
        /*0044*/ 	.byte	0x00, 0xf0, 0xa1, 0x00


	//----- nvinfo : EIATTR_KPARAM_INFO
	.align		4
.L_21:
        /*0048*/ 	.byte	0x04, 0x17
        /*004a*/ 	.short	(.L_23 - .L_22)
.L_22:
        /*004c*/ 	.word	0x00000000
        /*0050*/ 	.short	0x0000
        /*0052*/ 	.short	0x0000
        /*0054*/ 	.byte	0x00, 0xf0, 0x61, 0x00


	//----- nvinfo : EIATTR_SPARSE_MMA_MASK
	.align		4
.L_23:
        /*0058*/ 	.byte	0x03, 0x50
        /*005a*/ 	.short	0x0000


	//----- nvinfo : EIATTR_MAXREG_COUNT
	.align		4
        /*005c*/ 	.byte	0x03, 0x1b
        /*005e*/ 	.short	0x00ff


	//----- nvinfo : EIATTR_NUM_BARRIERS
	.align		4
        /*0060*/ 	.byte	0x02, 0x4c
        /*0062*/ 	.byte	0x01
	.zero		1


	//----- nvinfo : EIATTR_MERCURY_ISA_VERSION
	.align		4
        /*0064*/ 	.byte	0x03, 0x5f
        /*0066*/ 	.short	0x0101


	//----- nvinfo : EIATTR_VRC_CTA_INIT_COUNT
	.align		4
        /*0068*/ 	.byte	0x02, 0x4a
	.zero		1
	.zero		1


	//----- nvinfo : EIATTR_EXIT_INSTR_OFFSETS
	.align		4
        /*006c*/ 	.byte	0x04, 0x1c
        /*006e*/ 	.short	(.L_25 - .L_24)


	//   ....[0]....
.L_24:
        /*0070*/ 	.word	0x00000080


	//   ....[1]....
        /*0074*/ 	.word	0x00000100


	//   ....[2]....
        /*0078*/ 	.word	0x000006b0


	//   ....[3]....
        /*007c*/ 	.word	0x00002ff0


	//----- nvinfo : EIATTR_MAX_THREADS
	.align		4
.L_25:
        /*0080*/ 	.byte	0x04, 0x05
        /*0082*/ 	.short	(.L_27 - .L_26)
.L_26:
        /*0084*/ 	.word	0x00000080
        /*0088*/ 	.word	0x00000001
        /*008c*/ 	.word	0x00000001


	//----- nvinfo : EIATTR_CRS_STACK_SIZE
	.align		4
.L_27:
        /*0090*/ 	.byte	0x04, 0x1e
        /*0092*/ 	.short	(.L_29 - .L_28)
.L_28:
        /*0094*/ 	.word	0x00000000


	//----- nvinfo : EIATTR_CBANK_PARAM_SIZE
	.align		4
.L_29:
        /*0098*/ 	.byte	0x03, 0x19
        /*009a*/ 	.short	0x0068


	//----- nvinfo : EIATTR_PARAM_CBANK
	.align		4
        /*009c*/ 	.byte	0x04, 0x0a
        /*009e*/ 	.short	(.L_31 - .L_30)
	.align		4
.L_30:
        /*00a0*/ 	.word	index@(.nv.constant0.lambda_21149)
        /*00a4*/ 	.short	0x0380
        /*00a6*/ 	.short	0x0068


	//----- nvinfo : EIATTR_SW_WAR
	.align		4
.L_31:
        /*00a8*/ 	.byte	0x04, 0x36
        /*00aa*/ 	.short	(.L_33 - .L_32)
.L_32:
        /*00ac*/ 	.word	0x00000008
.L_33:


//--------------------- .nv.info.lambda_21017     --------------------------
	.section	.nv.info.lambda_21017,"",@"SHT_CUDA_INFO"
	.sectionflags	@""
	.align	4


	//----- nvinfo : EIATTR_CUDA_API_VERSION
	.align		4
        /*0000*/ 	.byte	0x04, 0x37
        /*0002*/ 	.short	(.L_35 - .L_34)
.L_34:
        /*0004*/ 	.word	0x00000082


	//----- nvinfo : EIATTR_KPARAM_INFO
	.align		4
.L_35:
        /*0008*/ 	.byte	0x04, 0x17
        /*000a*/ 	.short	(.L_37 - .L_36)
.L_36:
        /*000c*/ 	.word	0x00000000
        /*0010*/ 	.short	0x0002
        /*0012*/ 	.short	0x0040
        /*0014*/ 	.byte	0x00, 0xf0, 0x41, 0x00


	//----- nvinfo : EIATTR_KPARAM_INFO
	.align		4
.L_37:
        /*0018*/ 	.byte	0x04, 0x17
        /*001a*/ 	.short	(.L_39 - .L_38)
.L_38:
        /*001c*/ 	.word	0x00000000
        /*0020*/ 	.short	0x0001
        /*0022*/ 	.short	0x0028
        /*0024*/ 	.byte	0x00, 0xf0, 0x61, 0x00


	//----- nvinfo : EIATTR_KPARAM_INFO
	.align		4
.L_39:
        /*0028*/ 	.byte	0x04, 0x17
        /*002a*/ 	.short	(.L_41 - .L_40)
.L_40:
        /*002c*/ 	.word	0x00000000
        /*0030*/ 	.short	0x0000
        /*0032*/ 	.short	0x0000
        /*0034*/ 	.byte	0x00, 0xf0, 0xa1, 0x00


	//----- nvinfo : EIATTR_SPARSE_MMA_MASK
	.align		4
.L_41:
        /*0038*/ 	.byte	0x03, 0x50
        /*003a*/ 	.short	0x0000


	//----- nvinfo : EIATTR_MAXREG_COUNT
	.align		4
        /*003c*/ 	.byte	0x03, 0x1b
        /*003e*/ 	.short	0x00ff


	//----- nvinfo : EIATTR_NUM_BARRIERS
	.align		4
        /*0040*/ 	.byte	0x02, 0x4c
        /*0042*/ 	.byte	0x01
	.zero		1


	//----- nvinfo : EIATTR_MERCURY_ISA_VERSION
	.align		4
        /*0044*/ 	.byte	0x03, 0x5f
        /*0046*/ 	.short	0x0101


	//----- nvinfo : EIATTR_VRC_CTA_INIT_COUNT
	.align		4
        /*0048*/ 	.byte	0x02, 0x4a
	.zero		1
	.zero		1


	//----- nvinfo : EIATTR_EXIT_INSTR_OFFSETS
	.align		4
        /*004c*/ 	.byte	0x04, 0x1c
        /*004e*/ 	.short	(.L_43 - .L_42)


	//   ....[0]....
.L_42:
        /*0050*/ 	.word	0x00000080


	//   ....[1]....
        /*0054*/ 	.word	0x00000100


	//   ....[2]....
        /*0058*/ 	.word	0x00000690


	//   ....[3]....
        /*005c*/ 	.word	0x00003010


	//----- nvinfo : EIATTR_MAX_THREADS
	.align		4
.L_43:
        /*0060*/ 	.byte	0x04, 0x05
        /*0062*/ 	.short	(.L_45 - .L_44)
.L_44:
        /*0064*/ 	.word	0x00000080
        /*0068*/ 	.word	0x00000001
        /*006c*/ 	.word	0x00000001


	//----- nvinfo : EIATTR_CRS_STACK_SIZE
	.align		4
.L_45:
        /*0070*/ 	.byte	0x04, 0x1e
        /*0072*/ 	.short	(.L_47 - .L_46)
.L_46:
        /*0074*/ 	.word	0x00000000


	//----- nvinfo : EIATTR_CBANK_PARAM_SIZE
	.align		4
.L_47:
        /*0078*/ 	.byte	0x03, 0x19
        /*007a*/ 	.short	0x0050


	//----- nvinfo : EIATTR_PARAM_CBANK
	.align		4
        /*007c*/ 	.byte	0x04, 0x0a
        /*007e*/ 	.short	(.L_49 - .L_48)
	.align		4
.L_48:
        /*0080*/ 	.word	index@(.nv.constant0.lambda_21017)
        /*0084*/ 	.short	0x0380
        /*0086*/ 	.short	0x0050


	//----- nvinfo : EIATTR_SW_WAR
	.align		4
.L_49:
        /*0088*/ 	.byte	0x04, 0x36
        /*008a*/ 	.short	(.L_51 - .L_50)
.L_50:
        /*008c*/ 	.word	0x00000008
.L_51:


//--------------------- .nv.callgraph             --------------------------
	.section	.nv.callgraph,"",@"SHT_CUDA_CALLGRAPH"
	.align	4
	.sectionentsize	8
	.align		4
        /*0000*/ 	.word	0x00000000
	.align		4
        /*0004*/ 	.word	0xffffffff
	.align		4
        /*0008*/ 	.word	0x00000000
	.align		4
        /*000c*/ 	.word	0xfffffffe
	.align		4
        /*0010*/ 	.word	0x00000000
	.align		4
        /*0014*/ 	.word	0xfffffffd
	.align		4
        /*0018*/ 	.word	0x00000000
	.align		4
        /*001c*/ 	.word	0xfffffffc


//--------------------- .text.lambda_21149        --------------------------
	.section	.text.lambda_21149,"ax",@progbits
	.align	128
        .global         lambda_21149
        .type           lambda_21149,@function
        .size           lambda_21149,(.L_x_23 - lambda_21149)
        .other          lambda_21149,@"STO_CUDA_ENTRY STV_DEFAULT"
lambda_21149:
.text.lambda_21149:
[----:B------:R-:W-:Y:S01]  /*0000*/  LDC R1, c[0x0][0x37c] ;  /* 0x0000df00ff017b82 */ /* 0x000fe20000000800 */
[----:B------:R-:W0:Y:S07]  /*0010*/  S2R R18, SR_TID.X ;  /* 0x0000000000127919 */ /* 0x000e2e0000002100 */
[----:B------:R-:W1:Y:S01]  /*0020*/  S2UR UR5, SR_CTAID.X ;  /* 0x00000000000579c3 */ /* 0x000e620000002500 */
[----:B------:R-:W1:Y:S01]  /*0030*/  LDCU UR8, c[0x0][0x360] ;  /* 0x00006c00ff0877ac */ /* 0x000e620008000800 */
[----:B------:R-:W2:Y:S01]  /*0040*/  LDCU UR9, c[0x0][0x3b8] ;  /* 0x00007700ff0977ac */ /* 0x000ea20008000800 */
[----:B-1----:R-:W-:-:S06]  /*0050*/  UIMAD UR5, UR5, UR8, URZ ;  /* 0x00000008050572a4 */ /* 0x002fcc000f8e02ff */
[----:B0-----:R-:W-:-:S05]  /*0060*/  VIADD R0, R18, UR5 ;  /* 0x0000000512007c36 */ /* 0x001fca0008000000 */
[----:B--2---:R-:W-:-:S13]  /*0070*/  ISETP.GE.AND P0, PT, R0, UR9, PT ;  /* 0x0000000900007c0c */ /* 0x004fda000bf06270 */
[----:B------:R-:W-:Y:S05]  /*0080*/  @P0 EXIT ;  /* 0x000000000000094d */ /* 0x000fea0003800000 */
[----:B------:R-:W0:Y:S01]  /*0090*/  S2R R7, SR_TID.Y ;  /* 0x0000000000077919 */ /* 0x000e220000002200 */
[----:B------:R-:W1:Y:S01]  /*00a0*/  S2UR UR4, SR_CTAID.Y ;  /* 0x00000000000479c3 */ /* 0x000e620000002600 */
[----:B------:R-:W2:Y:S07]  /*00b0*/  LDCU UR6, c[0x0][0x3bc] ;  /* 0x00007780ff0677ac */ /* 0x000eae0008000800 */
[----:B------:R-:W1:Y:S02]  /*00c0*/  LDC R4, c[0x0][0x364] ;  /* 0x0000d900ff047b82 */ /* 0x000e640000000800 */
[----:B-1----:R-:W-:-:S04]  /*00d0*/  IMAD R2, R4, UR4, RZ ;  /* 0x0000000404027c24 */ /* 0x002fc8000f8e02ff */
[----:B0-----:R-:W-:-:S05]  /*00e0*/  IMAD.IADD R3, R2, 0x1, R7 ;  /* 0x0000000102037824 */ /* 0x001fca00078e0207 */
[----:B--2---:R-:W-:-:S13]  /*00f0*/  ISETP.GE.AND P0, PT, R3, UR6, PT ;  /* 0x0000000603007c0c */ /* 0x004fda000bf06270 */
[----:B------:R-:W-:Y:S05]  /*0100*/  @P0 EXIT ;  /* 0x000000000000094d */ /* 0x000fea0003800000 */
[----:B------:R-:W0:Y:S01]  /*0110*/  S2UR UR6, SR_CgaCtaId ;  /* 0x00000000000679c3 */ /* 0x000e220000008800 */
[----:B------:R-:W-:Y:S01]  /*0120*/  UMOV UR4, 0x400 ;  /* 0x0000040000047882 */ /* 0x000fe20000000000 */
[----:B------:R-:W-:Y:S01]  /*0130*/  IADD3 R5, PT, PT, R3, -0x3, RZ ;  /* 0xfffffffd03057810 */ /* 0x000fe20007ffe0ff */
[----:B------:R-:W-:Y:S01]  /*0140*/  VIADD R10, R7, 0xfffffffd ;  /* 0xfffffffd070a7836 */ /* 0x000fe20000000000 */
[----:B------:R-:W-:Y:S01]  /*0150*/  IADD3 R20, PT, PT, R0, -0x3, RZ ;  /* 0xfffffffd00147810 */ /* 0x000fe20007ffe0ff */
[--C-:B------:R-:W-:Y:S01]  /*0160*/  IMAD R12, R3, UR9, R0.reuse ;  /* 0x00000009030c7c24 */ /* 0x100fe2000f8e0200 */
[----:B------:R-:W1:Y:S01]  /*0170*/  LDCU.64 UR10, c[0x0][0x358] ;  /* 0x00006b00ff0a77ac */ /* 0x000e620008000a00 */
[----:B------:R-:W-:Y:S02]  /*0180*/  VIADD R11, R4, 0x6 ;  /* 0x00000006040b7836 */ /* 0x000fe40000000000 */
[----:B------:R-:W-:Y:S01]  /*0190*/  IMAD R13, R5, UR9, R0 ;  /* 0x00000009050d7c24 */ /* 0x000fe2000f8e0200 */
[----:B------:R-:W-:-:S02]  /*01a0*/  UIADD3 UR7, UPT, UPT, UR8, 0x6, URZ ;  /* 0x0000000608077890 */ /* 0x000fc4000fffe0ff */
[----:B0-----:R-:W-:-:S06]  /*01b0*/  ULEA UR4, UR6, UR4, 0x18 ;  /* 0x0000000406047291 */ /* 0x001fcc000f8ec0ff */
[----:B------:R-:W-:Y:S01]  /*01c0*/  LEA R14, R7, UR4, 0x3 ;  /* 0x00000004070e7c11 */ /* 0x000fe2000f8e18ff */
[----:B-1----:R-:W-:-:S06]  /*01d0*/  UMOV UR4, URZ ;  /* 0x000000ff00047c82 */ /* 0x002fcc0008000000 */
.L_x_3:
[----:B0-----:R-:W0:Y:S01]  /*01e0*/  LDC.64 R6, c[0x0][0x3e0] ;  /* 0x0000f800ff067b82 */ /* 0x001e220000000a00 */
[----:B------:R-:W1:Y:S01]  /*01f0*/  LDCU UR6, c[0x0][0x3b8] ;  /* 0x00007700ff0677ac */ /* 0x000e620008000800 */
[----:B------:R-:W-:Y:S01]  /*0200*/  VIADD R8, R20, UR4 ;  /* 0x0000000414087c36 */ /* 0x000fe20008000000 */
[----:B------:R-:W-:Y:S01]  /*0210*/  MOV R21, R3 ;  /* 0x0000000300157202 */ /* 0x000fe20000000f00 */
[----:B------:R-:W-:Y:S01]  /*0220*/  VIADD R5, R18, UR4 ;  /* 0x0000000412057c36 */ /* 0x000fe20008000000 */
[----:B------:R-:W-:Y:S01]  /*0230*/  IADD3 R16, PT, PT, R13, UR4, RZ ;  /* 0x000000040d107c10 */ /* 0x000fe2000fffe0ff */
[----:B------:R-:W-:Y:S01]  /*0240*/  IMAD.MOV R15, RZ, RZ, -R4 ;  /* 0x000000ffff0f7224 */ /* 0x000fe200078e0a04 */
[----:B------:R-:W2:Y:S01]  /*0250*/  LDCU UR12, c[0x0][0x3b8] ;  /* 0x00007700ff0c77ac */ /* 0x000ea20008000800 */
[----:B------:R-:W-:Y:S01]  /*0260*/  IMAD.MOV.U32 R19, RZ, RZ, R10 ;  /* 0x000000ffff137224 */ /* 0x000fe200078e000a */
[C---:B------:R-:W-:Y:S01]  /*0270*/  ISETP.GE.U32.AND P1, PT, R5.reuse, UR7, PT ;  /* 0x0000000705007c0c */ /* 0x040fe2000bf26070 */
[----:B------:R-:W-:Y:S01]  /*0280*/  IMAD R17, R5, 0x38, R14 ;  /* 0x0000003805117824 */ /* 0x000fe200078e020e */
[----:B------:R-:W3:Y:S01]  /*0290*/  LDCU UR9, c[0x0][0x3bc] ;  /* 0x00007780ff0977ac */ /* 0x000ee20008000800 */
[----:B-1----:R-:W-:Y:S01]  /*02a0*/  ISETP.GE.U32.AND P2, PT, R8, UR6, PT ;  /* 0x0000000608007c0c */ /* 0x002fe2000bf46070 */
[----:B------:R-:W-:Y:S01]  /*02b0*/  UMOV UR6, UR4 ;  /* 0x0000000400067c82 */ /* 0x000fe20008000000 */
[----:B------:R-:W-:-:S02]  /*02c0*/  UIADD3 UR4, UPT, UPT, UR8, UR4, URZ ;  /* 0x0000000408047290 */ /* 0x000fc4000fffe0ff */
[----:B------:R-:W-:-:S11]  /*02d0*/  UISETP.GE.U32.AND UP0, UPT, UR6, 0x6, UPT ;  /* 0x000000060600788c */ /* 0x000fd6000bf06070 */
.L_x_2:
[----:B------:R-:W-:Y:S01]  /*02e0*/  IMAD.IADD R15, R4, 0x1, R15 ;  /* 0x00000001040f7824 */ /* 0x000fe200078e020f */
[----:B------:R-:W-:Y:S01]  /*02f0*/  BSSY.RECONVERGENT B0, `(.L_x_0) ;  /* 0x000000d000007945 */ /* 0x000fe20003800200 */
[----:B--2---:R-:W-:-:S03]  /*0300*/  IMAD.U32 R5, RZ, RZ, UR12 ;  /* 0x0000000cff057e24 */ /* 0x004fc6000f8e00ff */
[----:B------:R-:W-:Y:S01]  /*0310*/  ISETP.GE.U32.AND P3, PT, R15, 0x6, PT ;  /* 0x000000060f00780c */ /* 0x000fe20003f66070 */
[----:B------:R-:W-:-:S12]  /*0320*/  @P1 BRA `(.L_x_1) ;  /* 0x0000000000241947 */ /* 0x000fd80003800000 */
[----:B------:R-:W-:Y:S01]  /*0330*/  IADD3 R8, PT, PT, R19, 0x3, RZ ;  /* 0x0000000313087810 */ /* 0x000fe20007ffe0ff */
[----:B------:R-:W-:-:S03]  /*0340*/  VIADD R9, R21, 0xfffffffd ;  /* 0xfffffffd15097836 */ /* 0x000fc60000000000 */
[----:B------:R-:W-:-:S04]  /*0350*/  ISETP.GE.U32.OR P0, PT, R8, R11, P2 ;  /* 0x0000000b0800720c */ /* 0x000fc80001706470 */
[----:B---3--:R-:W-:-:S13]  /*0360*/  ISETP.GE.U32.OR P0, PT, R9, UR9, P0 ;  /* 0x0000000909007c0c */ /* 0x008fda0008706470 */
[----:B------:R-:W-:Y:S05]  /*0370*/  @P0 BRA `(.L_x_1) ;  /* 0x0000000000100947 */ /* 0x000fea0003800000 */
[----:B------:R-:W-:-:S04]  /*0380*/  VIADD R9, R16, 0xfffffffd ;  /* 0xfffffffd10097836 */ /* 0x000fc80000000000 */
[----:B0-----:R-:W-:-:S06]  /*0390*/  IMAD.WIDE.U32 R8, R9, 0x8, R6 ;  /* 0x0000000809087825 */ /* 0x001fcc00078e0006 */
[----:B------:R-:W2:Y:S04]  /*03a0*/  LDG.E.64 R8, desc[UR10][R8.64] ;  /* 0x0000000a08087981 */ /* 0x000ea8000c1e1b00 */
[----:B--2---:R1:W-:Y:S02]  /*03b0*/  STS.64 [R17], R8 ;  /* 0x0000000811007388 */ /* 0x0043e40000000a00 */
.L_x_1:
[----:B---3--:R-:W-:Y:S05]  /*03c0*/  BSYNC.RECONVERGENT B0 ;  /* 0x0000000000007941 */ /* 0x008fea0003800200 */
.L_x_0:
[C---:B------:R-:W-:Y:S01]  /*03d0*/  IADD3 R21, PT, PT, R4.reuse, R21, RZ ;  /* 0x0000001504157210 */ /* 0x040fe20007ffe0ff */
[C---:B-1----:R-:W-:Y:S02]  /*03e0*/  IMAD R17, R4.reuse, 0x8, R17 ;  /* 0x0000000804117824 */ /* 0x042fe400078e0211 */
[C---:B------:R-:W-:Y:S02]  /*03f0*/  IMAD.IADD R19, R4.reuse, 0x1, R19 ;  /* 0x0000000104137824 */ /* 0x040fe400078e0213 */
[----:B------:R-:W-:Y:S01]  /*0400*/  IMAD R16, R4, R5, R16 ;  /* 0x0000000504107224 */ /* 0x000fe200078e0210 */
[----:B------:R-:W-:Y:S06]  /*0410*/  @!P3 BRA `(.L_x_2) ;  /* 0xfffffffc00b0b947 */ /* 0x000fec000383ffff */
[----:B------:R-:W-:Y:S05]  /*0420*/  BRA.U !UP0, `(.L_x_3) ;  /* 0xfffffffd086c7547 */ /* 0x000fea000b83ffff */
[----:B0-----:R-:W0:Y:S01]  /*0430*/  LDC R7, c[0x0][0x394] ;  /* 0x0000e500ff077b82 */ /* 0x001e220000000800 */
[----:B------:R-:W1:Y:S07]  /*0440*/  LDCU UR4, c[0x0][0x3bc] ;  /* 0x00007780ff0477ac */ /* 0x000e6e0008000800 */
[----:B------:R-:W2:Y:S01]  /*0450*/  LDC.64 R10, c[0x0][0x3d0] ;  /* 0x0000f400ff0a7b82 */ /* 0x000ea20000000a00 */
[----:B0-----:R-:W-:-:S04]  /*0460*/  LEA.HI R4, R7, R7, RZ, 0x1 ;  /* 0x0000000707047211 */ /* 0x001fc800078f08ff */
[----:B------:R-:W-:-:S04]  /*0470*/  SHF.R.S32.HI R4, RZ, 0x1, R4 ;  /* 0x00000001ff047819 */ /* 0x000fc80000011404 */
[----:B-1----:R-:W-:Y:S01]  /*0480*/  IADD3 R6, PT, PT, -R4, UR4, RZ ;  /* 0x0000000404067c10 */ /* 0x002fe2000fffe1ff */
[----:B--2---:R-:W-:Y:S01]  /*0490*/  IMAD.WIDE.U32 R10, R12, 0x8, R10 ;  /* 0x000000080c0a7825 */ /* 0x004fe200078e000a */
[----:B------:R-:W-:Y:S01]  /*04a0*/  BAR.SYNC.DEFER_BLOCKING 0x0 ;  /* 0x0000000000007b1d */ /* 0x000fe20000010000 */
[C---:B------:R-:W-:Y:S02]  /*04b0*/  ISETP.GE.AND P1, PT, R3.reuse, R4, PT ;  /* 0x000000040300720c */ /* 0x040fe40003f26270 */
[----:B------:R-:W-:-:S13]  /*04c0*/  ISETP.GE.AND P0, PT, R3, R6, PT ;  /* 0x000000060300720c */ /* 0x000fda0003f06270 */
[----:B------:R-:W-:Y:S05]  /*04d0*/  @!P0 BRA P1, `(.L_x_4) ;  /* 0x0000000000788947 */ /* 0x000fea0000800000 */
[----:B------:R-:W0:Y:S01]  /*04e0*/  I2F.U32.RP R0, R5 ;  /* 0x0000000500007306 */ /* 0x000e220000209000 */
[----:B------:R-:W-:-:S07]  /*04f0*/  ISETP.NE.U32.AND P2, PT, R5, RZ, PT ;  /* 0x000000ff0500720c */ /* 0x000fce0003f45070 */
[----:B0-----:R-:W0:Y:S02]  /*0500*/  MUFU.RCP R0, R0 ;  /* 0x0000000000007308 */ /* 0x001e240000001000 */
[----:B0-----:R-:W-:-:S06]  /*0510*/  IADD3 R6, PT, PT, R0, 0xffffffe, RZ ;  /* 0x0ffffffe00067810 */ /* 0x001fcc0007ffe0ff */
[----:B------:R0:W1:Y:S02]  /*0520*/  F2I.FTZ.U32.TRUNC.NTZ R7, R6 ;  /* 0x0000000600077305 */ /* 0x000064000021f000 */
[----:B0-----:R-:W-:Y:S02]  /*0530*/  IMAD.MOV.U32 R6, RZ, RZ, RZ ;  /* 0x000000ffff067224 */ /* 0x001fe400078e00ff */
[----:B-1----:R-:W-:-:S04]  /*0540*/  IMAD.MOV R4, RZ, RZ, -R7 ;  /* 0x000000ffff047224 */ /* 0x002fc800078e0a07 */
[----:B------:R-:W-:-:S04]  /*0550*/  IMAD R3, R4, R5, RZ ;  /* 0x0000000504037224 */ /* 0x000fc800078e02ff */
[----:B------:R-:W-:Y:S01]  /*0560*/  IMAD.HI.U32 R7, R7, R3, R6 ;  /* 0x0000000307077227 */ /* 0x000fe200078e0006 */
[----:B------:R-:W-:Y:S01]  /*0570*/  MOV R3, 0x400 ;  /* 0x0000040000037802 */ /* 0x000fe20000000f00 */
[----:B------:R-:W0:Y:S04]  /*0580*/  S2R R6, SR_CgaCtaId ;  /* 0x0000000000067919 */ /* 0x000e280000008800 */
[----:B------:R-:W-:-:S05]  /*0590*/  IMAD.HI.U32 R7, R7, R12, RZ ;  /* 0x0000000c07077227 */ /* 0x000fca00078e00ff */
[----:B------:R-:W-:-:S05]  /*05a0*/  IADD3 R4, PT, PT, -R7, RZ, RZ ;  /* 0x000000ff07047210 */ /* 0x000fca0007ffe1ff */
[----:B------:R-:W-:-:S05]  /*05b0*/  IMAD R4, R5, R4, R12 ;  /* 0x0000000405047224 */ /* 0x000fca00078e020c */
[----:B------:R-:W-:-:S13]  /*05c0*/  ISETP.GE.U32.AND P0, PT, R4, R5, PT ;  /* 0x000000050400720c */ /* 0x000fda0003f06070 */
[----:B------:R-:W-:Y:S01]  /*05d0*/  @P0 IMAD.IADD R4, R4, 0x1, -R5 ;  /* 0x0000000104040824 */ /* 0x000fe200078e0a05 */
[----:B0-----:R-:W-:Y:S01]  /*05e0*/  LEA R6, R6, R3, 0x18 ;  /* 0x0000000306067211 */ /* 0x001fe200078ec0ff */
[----:B------:R-:W-:-:S03]  /*05f0*/  @P0 VIADD R7, R7, 0x1 ;  /* 0x0000000107070836 */ /* 0x000fc60000000000 */
[----:B------:R-:W-:-:S13]  /*0600*/  ISETP.GE.U32.AND P1, PT, R4, R5, PT ;  /* 0x000000050400720c */ /* 0x000fda0003f26070 */
[----:B------:R-:W-:Y:S02]  /*0610*/  @P1 IADD3 R7, PT, PT, R7, 0x1, RZ ;  /* 0x0000000107071810 */ /* 0x000fe40007ffe0ff */
[----:B------:R-:W-:-:S04]  /*0620*/  @!P2 LOP3.LUT R7, RZ, R5, RZ, 0x33, !PT ;  /* 0x00000005ff07a212 */ /* 0x000fc800078e33ff */
[----:B------:R-:W-:Y:S01]  /*0630*/  IADD3 R2, PT, PT, -R2, R7, RZ ;  /* 0x0000000702027210 */ /* 0x000fe20007ffe1ff */
[----:B------:R-:W-:-:S04]  /*0640*/  IMAD.MOV R0, RZ, RZ, -R7 ;  /* 0x000000ffff007224 */ /* 0x000fc800078e0a07 */
[----:B------:R-:W-:-:S04]  /*0650*/  IMAD R5, R5, R0, R12 ;  /* 0x0000000005057224 */ /* 0x000fc800078e020c */
[----:B------:R-:W-:-:S04]  /*0660*/  VIADD R5, R5, -UR5 ;  /* 0x8000000505057c36 */ /* 0x000fc80008000000 */
[----:B------:R-:W-:-:S04]  /*0670*/  IMAD R5, R5, 0x38, R6 ;  /* 0x0000003805057824 */ /* 0x000fc800078e0206 */
[----:B------:R-:W-:-:S06]  /*0680*/  IMAD R2, R2, 0x8, R5 ;  /* 0x0000000802027824 */ /* 0x000fcc00078e0205 */
[----:B------:R-:W0:Y:S04]  /*0690*/  LDS.64 R2, [R2+0xc0] ;  /* 0x0000c00002027984 */ /* 0x000e280000000a00 */
[----:B0-----:R-:W-:Y:S01]  /*06a0*/  STG.E.64 desc[UR10][R10.64], R2 ;  /* 0x000000020a007986 */ /* 0x001fe2000c101b0a */
[----:B------:R-:W-:Y:S05]  /*06b0*/  EXIT ;  /* 0x000000000000794d */ /* 0x000fea0003800000 */
.L_x_4:
[----:B------:R-:W-:Y:S02]  /*06c0*/  ISETP.GE.AND P0, PT, R7, -0x1, PT ;  /* 0xffffffff0700780c */ /* 0x000fe40003f06270 */
[----:B------:R-:W-:-:S11]  /*06d0*/  CS2R R16, SRZ ;  /* 0x0000000000107805 */ /* 0x000fd6000001ff00 */
[----:B------:R-:W-:Y:S05]  /*06e0*/  @!P0 BRA `(.L_x_5) ;  /* 0x00000028003c8947 */ /* 0x000fea0003800000 */
[----:B------:R-:W-:Y:S01]  /*06f0*/  IABS R7, R4 ;  /* 0x0000000400077213 */ /* 0x000fe20000000000 */
[----:B------:R-:W-:Y:S01]  /*0700*/  IMAD.MOV R6, RZ, RZ, -R4 ;  /* 0x000000ffff067224 */ /* 0x000fe200078e0a04 */
[----:B------:R-:W-:-:S03]  /*0710*/  CS2R R16, SRZ ;  /* 0x0000000000107805 */ /* 0x000fc6000001ff00 */
[----:B------:R-:W-:-:S05]  /*0720*/  IMAD.IADD R7, R4, 0x1, R7 ;  /* 0x0000000104077824 */ /* 0x000fca00078e0207 */
[C---:B------:R-:W-:Y:S02]  /*0730*/  ISETP.GE.U32.AND P0, PT, R7.reuse, 0x7, PT ;  /* 0x000000070700780c */ /* 0x040fe40003f06070 */
[----:B------:R-:W-:-:S04]  /*0740*/  IADD3 R8, PT, PT, R7, 0x1, RZ ;  /* 0x0000000107087810 */ /* 0x000fc80007ffe0ff */
[----:B------:R-:W-:-:S07]  /*0750*/  LOP3.LUT R20, R8, 0x7, RZ, 0xc0, !PT ;  /* 0x0000000708147812 */ /* 0x000fce00078ec0ff */
[----:B------:R-:W-:Y:S05]  /*0760*/  @!P0 BRA `(.L_x_6) ;  /* 0x00000018008c8947 */ /* 0x000fea0003800000 */
[----:B------:R-:W0:Y:S02]  /*0770*/  LDC.64 R16, c[0x0][0x388] ;  /* 0x0000e200ff107b82 */ /* 0x000e240000000a00 */
[----:B0-----:R-:W2:Y:S01]  /*0780*/  LDG.E.64 R16, desc[UR10][R16.64] ;  /* 0x0000000a10107981 */ /* 0x001ea2000c1e1b00 */
[-C--:B------:R-:W-:Y:S01]  /*0790*/  IABS R21, R5.reuse ;  /* 0x0000000500157213 */ /* 0x080fe20000000000 */
[----:B------:R-:W-:Y:S01]  /*07a0*/  IMAD.MOV.U32 R22, RZ, RZ, RZ ;  /* 0x000000ffff167224 */ /* 0x000fe200078e00ff */
[----:B------:R-:W-:Y:S02]  /*07b0*/  IADD3 R26, PT, PT, R3, -R4, RZ ;  /* 0x80000004031a7210 */ /* 0x000fe40007ffe0ff */
[----:B------:R-:W0:Y:S01]  /*07c0*/  I2F.RP R9, R21 ;  /* 0x0000001500097306 */ /* 0x000e220000209400 */
[----:B------:R-:W-:Y:S02]  /*07d0*/  MOV R24, 0x400 ;  /* 0x0000040000187802 */ /* 0x000fe40000000f00 */
[----:B------:R-:W-:-:S04]  /*07e0*/  IMAD R26, R26, R5, R0 ;  /* 0x000000051a1a7224 */ /* 0x000fc800078e0200 */
[----:B------:R-:W-:Y:S01]  /*07f0*/  IMAD.IADD R28, R26, 0x1, R5 ;  /* 0x000000011a1c7824 */ /* 0x000fe200078e0205 */
[----:B------:R-:W-:Y:S01]  /*0800*/  IABS R14, R26 ;  /* 0x0000001a000e7213 */ /* 0x000fe20000000000 */
[----:B0-----:R-:W0:Y:S02]  /*0810*/  MUFU.RCP R9, R9 ;  /* 0x0000000900097308 */ /* 0x001e240000001000 */
[----:B0-----:R-:W-:-:S06]  /*0820*/  VIADD R23, R9, 0xffffffe ;  /* 0x0ffffffe09177836 */ /* 0x001fcc0000000000 */
[----:B------:R-:W0:Y:S02]  /*0830*/  F2I.FTZ.U32.TRUNC.NTZ R23, R23 ;  /* 0x0000001700177305 */ /* 0x000e24000021f000 */
[----:B0-----:R-:W-:-:S04]  /*0840*/  IMAD.MOV R12, RZ, RZ, -R23 ;  /* 0x000000ffff0c7224 */ /* 0x001fc800078e0a17 */
[----:B------:R-:W-:-:S04]  /*0850*/  IMAD R13, R12, R21, RZ ;  /* 0x000000150c0d7224 */ /* 0x000fc800078e02ff */
[----:B------:R-:W-:Y:S01]  /*0860*/  IMAD.HI.U32 R22, R23, R13, R22 ;  /* 0x0000000d17167227 */ /* 0x000fe200078e0016 */
[-C--:B------:R-:W-:Y:S02]  /*0870*/  LOP3.LUT R13, R26, R5.reuse, RZ, 0x3c, !PT ;  /* 0x000000051a0d7212 */ /* 0x080fe400078e3cff */
[----:B------:R-:W-:Y:S02]  /*0880*/  LOP3.LUT R23, RZ, R5, RZ, 0x33, !PT ;  /* 0x00000005ff177212 */ /* 0x000fe400078e33ff */
[----:B------:R-:W-:Y:S01]  /*0890*/  ISETP.GE.AND P2, PT, R13, RZ, PT ;  /* 0x000000ff0d00720c */ /* 0x000fe20003f46270 */
[----:B------:R-:W-:-:S05]  /*08a0*/  IMAD.HI.U32 R12, R22, R14, RZ ;  /* 0x0000000e160c7227 */ /* 0x000fca00078e00ff */
[----:B------:R-:W-:-:S05]  /*08b0*/  IADD3 R9, PT, PT, -R12, RZ, RZ ;  /* 0x000000ff0c097210 */ /* 0x000fca0007ffe1ff */
[C---:B------:R-:W-:Y:S02]  /*08c0*/  IMAD R14, R21.reuse, R9, R14 ;  /* 0x00000009150e7224 */ /* 0x040fe400078e020e */
[----:B------:R-:W0:Y:S03]  /*08d0*/  S2R R9, SR_CgaCtaId ;  /* 0x0000000000097919 */ /* 0x000e260000008800 */
[----:B------:R-:W-:-:S13]  /*08e0*/  ISETP.GT.U32.AND P1, PT, R21, R14, PT ;  /* 0x0000000e1500720c */ /* 0x000fda0003f24070 */
[----:B------:R-:W-:Y:S02]  /*08f0*/  @!P1 IMAD.IADD R14, R14, 0x1, -R21 ;  /* 0x000000010e0e9824 */ /* 0x000fe400078e0a15 */
[----:B------:R-:W-:-:S03]  /*0900*/  @!P1 VIADD R12, R12, 0x1 ;  /* 0x000000010c0c9836 */ /* 0x000fc60000000000 */
[----:B------:R-:W-:Y:S02]  /*0910*/  ISETP.GE.U32.AND P0, PT, R14, R21, PT ;  /* 0x000000150e00720c */ /* 0x000fe40003f06070 */
[----:B------:R-:W-:Y:S02]  /*0920*/  IABS R14, R28 ;  /* 0x0000001c000e7213 */ /* 0x000fe40000000000 */
[----:B0-----:R-:W-:-:S09]  /*0930*/  LEA R9, R9, R24, 0x18 ;  /* 0x0000001809097211 */ /* 0x001fd200078ec0ff */
[----:B------:R-:W-:Y:S02]  /*0940*/  @P0 IADD3 R12, PT, PT, R12, 0x1, RZ ;  /* 0x000000010c0c0810 */ /* 0x000fe40007ffe0ff */
[----:B------:R-:W-:-:S03]  /*0950*/  ISETP.NE.AND P0, PT, R5, RZ, PT ;  /* 0x000000ff0500720c */ /* 0x000fc60003f05270 */
[----:B------:R-:W-:-:S05]  /*0960*/  @!P2 IMAD.MOV R12, RZ, RZ, -R12 ;  /* 0x000000ffff0ca224 */ /* 0x000fca00078e0a0c */
[----:B------:R-:W-:Y:S02]  /*0970*/  SEL R15, R23, R12, !P0 ;  /* 0x0000000c170f7207 */ /* 0x000fe40004000000 */
[----:B------:R-:W0:Y:S02]  /*0980*/  LDC.64 R12, c[0x0][0x388] ;  /* 0x0000e200ff0c7b82 */ /* 0x000e240000000a00 */
[C---:B------:R-:W-:Y:S01]  /*0990*/  IADD3 R18, PT, PT, -R15.reuse, RZ, RZ ;  /* 0x000000ff0f127210 */ /* 0x040fe20007ffe1ff */
[----:B------:R-:W-:-:S04]  /*09a0*/  IMAD.IADD R15, R15, 0x1, -R2 ;  /* 0x000000010f0f7824 */ /* 0x000fc800078e0a02 */
[----:B------:R-:W-:-:S04]  /*09b0*/  IMAD R18, R5, R18, R26 ;  /* 0x0000001205127224 */ /* 0x000fc800078e021a */
[----:B------:R-:W-:Y:S02]  /*09c0*/  VIADD R24, R18, -UR5 ;  /* 0x8000000512187c36 */ /* 0x000fe40008000000 */
[----:B------:R-:W-:-:S04]  /*09d0*/  IMAD.HI.U32 R18, R22, R14, RZ ;  /* 0x0000000e16127227 */ /* 0x000fc800078e00ff */
[----:B------:R-:W-:Y:S01]  /*09e0*/  IMAD R24, R24, 0x38, R9 ;  /* 0x0000003818187824 */ /* 0x000fe200078e0209 */
[----:B------:R-:W-:-:S03]  /*09f0*/  IADD3 R25, PT, PT, -R18, RZ, RZ ;  /* 0x000000ff12197210 */ /* 0x000fc60007ffe1ff */
[----:B------:R-:W-:Y:S02]  /*0a00*/  IMAD R19, R15, 0x8, R24 ;  /* 0x000000080f137824 */ /* 0x000fe400078e0218 */
[C---:B------:R-:W-:Y:S02]  /*0a10*/  IMAD R14, R21.reuse, R25, R14 ;  /* 0x00000019150e7224 */ /* 0x040fe400078e020e */
[----:B0-----:R-:W3:Y:S03]  /*0a20*/  LDG.E.64 R24, desc[UR10][R12.64+0x8] ;  /* 0x0000080a0c187981 */ /* 0x001ee6000c1e1b00 */
[----:B------:R-:W-:-:S13]  /*0a30*/  ISETP.GT.U32.AND P2, PT, R21, R14, PT ;  /* 0x0000000e1500720c */ /* 0x000fda0003f44070 */
[----:B------:R-:W-:Y:S01]  /*0a40*/  @!P2 IMAD.IADD R14, R14, 0x1, -R21 ;  /* 0x000000010e0ea824 */ /* 0x000fe200078e0a15 */
[----:B------:R-:W-:-:S04]  /*0a50*/  @!P2 IADD3 R18, PT, PT, R18, 0x1, RZ ;  /* 0x000000011212a810 */ /* 0x000fc80007ffe0ff */
[----:B------:R-:W-:Y:S02]  /*0a60*/  ISETP.GE.U32.AND P1, PT, R14, R21, PT ;  /* 0x000000150e00720c */ /* 0x000fe40003f26070 */
[----:B------:R-:W2:Y:S11]  /*0a70*/  LDS.64 R14, [R19+0xc0] ;  /* 0x0000c000130e7984 */ /* 0x000eb60000000a00 */
[----:B------:R-:W-:Y:S01]  /*0a80*/  @P1 VIADD R18, R18, 0x1 ;  /* 0x0000000112121836 */ /* 0x000fe20000000000 */
[----:B--2---:R-:W-:Y:S01]  /*0a90*/  DFMA R14, R16, R14, RZ ;  /* 0x0000000e100e722b */ /* 0x004fe200000000ff */
[----:B------:R-:W-:-:S04]  /*0aa0*/  LOP3.LUT R16, R28, R5, RZ, 0x3c, !PT ;  /* 0x000000051c107212 */ /* 0x000fc800078e3cff */
[----:B------:R-:W-:-:S13]  /*0ab0*/  ISETP.GE.AND P3, PT, R16, RZ, PT ;  /* 0x000000ff1000720c */ /* 0x000fda0003f66270 */
[----:B------:R-:W-:-:S05]  /*0ac0*/  @!P3 IMAD.MOV R18, RZ, RZ, -R18 ;  /* 0x000000ffff12b224 */ /* 0x000fca00078e0a12 */
[----:B------:R-:W-:Y:S02]  /*0ad0*/  SEL R17, R23, R18, !P0 ;  /* 0x0000001217117207 */ /* 0x000fe40004000000 */
[----:B------:R-:W2:Y:S02]  /*0ae0*/  LDG.E.64 R18, desc[UR10][R12.64+0x10] ;  /* 0x0000100a0c127981 */ /* 0x000ea4000c1e1b00 */
[C---:B------:R-:W-:Y:S01]  /*0af0*/  IADD3 R16, PT, PT, -R17.reuse, RZ, RZ ;  /* 0x000000ff11107210 */ /* 0x040fe20007ffe1ff */
[----:B------:R-:W-:-:S04]  /*0b00*/  IMAD.IADD R17, R17, 0x1, -R2 ;  /* 0x0000000111117824 */ /* 0x000fc800078e0a02 */
[----:B------:R-:W-:-:S04]  /*0b10*/  IMAD R16, R5, R16, R28 ;  /* 0x0000001005107224 */ /* 0x000fc800078e021c */
[----:B------:R-:W-:-:S04]  /*0b20*/  VIADD R16, R16, -UR5 ;  /* 0x8000000510107c36 */ /* 0x000fc80008000000 */
[----:B------:R-:W-:-:S05]  /*0b30*/  IMAD R16, R16, 0x38, R9 ;  /* 0x0000003810107824 */ /* 0x000fca00078e0209 */
[----:B------:R-:W-:-:S06]  /*0b40*/  LEA R16, R17, R16, 0x3 ;  /* 0x0000001011107211 */ /* 0x000fcc00078e18ff */
[----:B------:R-:W3:Y:S01]  /*0b50*/  LDS.64 R16, [R16+0xc0] ;  /* 0x0000c00010107984 */ /* 0x000ee20000000a00 */
[----:B------:R-:W-:Y:S01]  /*0b60*/  IMAD.IADD R28, R28, 0x1, R5 ;  /* 0x000000011c1c7824 */ /* 0x000fe200078e0205 */
[----:B---3--:R-:W-:-:S04]  /*0b70*/  DFMA R14, R24, R16, R14 ;  /* 0x00000010180e722b */ /* 0x008fc8000000000e */
[----:B------:R-:W-:-:S05]  /*0b80*/  IABS R24, R28 ;  /* 0x0000001c00187213 */ /* 0x000fca0000000000 */
[----:B------:R-:W-:-:S04]  /*0b90*/  IMAD.HI.U32 R17, R22, R24, RZ ;  /* 0x0000001816117227 */ /* 0x000fc800078e00ff */
[----:B------:R-:W-:-:S04]  /*0ba0*/  IMAD.MOV R25, RZ, RZ, -R17 ;  /* 0x000000ffff197224 */ /* 0x000fc800078e0a11 */
[----:B------:R-:W-:-:S05]  /*0bb0*/  IMAD R24, R21, R25, R24 ;  /* 0x0000001915187224 */ /* 0x000fca00078e0218 */
[----:B------:R-:W-:-:S13]  /*0bc0*/  ISETP.GT.U32.AND P2, PT, R21, R24, PT ;  /* 0x000000181500720c */ /* 0x000fda0003f44070 */
[----:B------:R-:W-:-:S04]  /*0bd0*/  @!P2 IADD3 R24, PT, PT, R24, -R21, RZ ;  /* 0x800000151818a210 */ /* 0x000fc80007ffe0ff */
[----:B------:R-:W-:Y:S02]  /*0be0*/  ISETP.GE.U32.AND P1, PT, R24, R21, PT ;  /* 0x000000151800720c */ /* 0x000fe40003f26070 */
[----:B------:R-:W3:Y:S01]  /*0bf0*/  LDG.E.64 R24, desc[UR10][R12.64+0x18] ;  /* 0x0000180a0c187981 */ /* 0x000ee2000c1e1b00 */
[----:B------:R-:W-:-:S04]  /*0c00*/  LOP3.LUT R16, R28, R5, RZ, 0x3c, !PT ;  /* 0x000000051c107212 */ /* 0x000fc800078e3cff */
[----:B------:R-:W-:Y:S01]  /*0c10*/  ISETP.GE.AND P3, PT, R16, RZ, PT ;  /* 0x000000ff1000720c */ /* 0x000fe20003f66270 */
[----:B------:R-:W-:-:S05]  /*0c20*/  @!P2 VIADD R17, R17, 0x1 ;  /* 0x000000011111a836 */ /* 0x000fca0000000000 */
[----:B------:R-:W-:-:S07]  /*0c30*/  @P1 VIADD R17, R17, 0x1 ;  /* 0x0000000111111836 */ /* 0x000fce0000000000 */
[----:B------:R-:W-:-:S04]  /*0c40*/  @!P3 IADD3 R17, PT, PT, -R17, RZ, RZ ;  /* 0x000000ff1111b210 */ /* 0x000fc80007ffe1ff */
[----:B------:R-:W-:-:S05]  /*0c50*/  SEL R17, R23, R17, !P0 ;  /* 0x0000001117117207 */ /* 0x000fca0004000000 */
[----:B------:R-:W-:-:S04]  /*0c60*/  IMAD.MOV R16, RZ, RZ, -R17 ;  /* 0x000000ffff107224 */ /* 0x000fc800078e0a11 */
[----:B------:R-:W-:Y:S01]  /*0c70*/  IMAD R16, R5, R16, R28 ;  /* 0x0000001005107224 */ /* 0x000fe200078e021c */
[----:B------:R-:W-:-:S03]  /*0c80*/  IADD3 R17, PT, PT, -R2, R17, RZ ;  /* 0x0000001102117210 */ /* 0x000fc60007ffe1ff */
[----:B------:R-:W-:-:S04]  /*0c90*/  VIADD R16, R16, -UR5 ;  /* 0x8000000510107c36 */ /* 0x000fc80008000000 */
[----:B------:R-:W-:-:S04]  /*0ca0*/  IMAD R16, R16, 0x38, R9 ;  /* 0x0000003810107824 */ /* 0x000fc800078e0209 */
[----:B------:R-:W-:-:S06]  /*0cb0*/  IMAD R16, R17, 0x8, R16 ;  /* 0x0000000811107824 */ /* 0x000fcc00078e0210 */
[----:B------:R-:W2:Y:S01]  /*0cc0*/  LDS.64 R16, [R16+0xc0] ;  /* 0x0000c00010107984 */ /* 0x000ea20000000a00 */
[----:B------:R-:W-:Y:S01]  /*0cd0*/  IMAD.IADD R28, R28, 0x1, R5 ;  /* 0x000000011c1c7824 */ /* 0x000fe200078e0205 */
[----:B--2---:R-:W-:-:S04]  /*0ce0*/  DFMA R14, R18, R16, R14 ;  /* 0x00000010120e722b */ /* 0x004fc8000000000e */
[----:B------:R-:W-:-:S05]  /*0cf0*/  IABS R18, R28 ;  /* 0x0000001c00127213 */ /* 0x000fca0000000000 */
[----:B------:R-:W-:-:S05]  /*0d00*/  IMAD.HI.U32 R17, R22, R18, RZ ;  /* 0x0000001216117227 */ /* 0x000fca00078e00ff */
[----:B------:R-:W-:-:S05]  /*0d10*/  IADD3 R19, PT, PT, -R17, RZ, RZ ;  /* 0x000000ff11137210 */ /* 0x000fca0007ffe1ff */
[----:B------:R-:W-:-:S05]  /*0d20*/  IMAD R18, R21, R19, R18 ;  /* 0x0000001315127224 */ /* 0x000fca00078e0212 */
[----:B------:R-:W-:-:S13]  /*0d30*/  ISETP.GT.U32.AND P2, PT, R21, R18, PT ;  /* 0x000000121500720c */ /* 0x000fda0003f44070 */
[----:B------:R-:W-:-:S05]  /*0d40*/  @!P2 IMAD.IADD R18, R18, 0x1, -R21 ;  /* 0x000000011212a824 */ /* 0x000fca00078e0a15 */
[----:B------:R-:W-:Y:S02]  /*0d50*/  ISETP.GE.U32.AND P1, PT, R18, R21, PT ;  /* 0x000000151200720c */ /* 0x000fe40003f26070 */
[----:B------:R-:W2:Y:S01]  /*0d60*/  LDG.E.64 R18, desc[UR10][R12.64+0x20] ;  /* 0x0000200a0c127981 */ /* 0x000ea2000c1e1b00 */
[----:B------:R-:W-:Y:S01]  /*0d70*/  LOP3.LUT R16, R28, R5, RZ, 0x3c, !PT ;  /* 0x000000051c107212 */ /* 0x000fe200078e3cff */
[----:B------:R-:W-:-:S03]  /*0d80*/  @!P2 VIADD R17, R17, 0x1 ;  /* 0x000000011111a836 */ /* 0x000fc60000000000 */
[----:B------:R-:W-:-:S06]  /*0d90*/  ISETP.GE.AND P3, PT, R16, RZ, PT ;  /* 0x000000ff1000720c */ /* 0x000fcc0003f66270 */
[----:B------:R-:W-:-:S07]  /*0da0*/  @P1 IADD3 R17, PT, PT, R17, 0x1, RZ ;  /* 0x0000000111111810 */ /* 0x000fce0007ffe0ff */
[----:B------:R-:W-:-:S05]  /*0db0*/  @!P3 IMAD.MOV R17, RZ, RZ, -R17 ;  /* 0x000000ffff11b224 */ /* 0x000fca00078e0a11 */
[----:B------:R-:W-:-:S05]  /*0dc0*/  SEL R17, R23, R17, !P0 ;  /* 0x0000001117117207 */ /* 0x000fca0004000000 */
[----:B------:R-:W-:-:S04]  /*0dd0*/  IMAD.MOV R16, RZ, RZ, -R17 ;  /* 0x000000ffff107224 */ /* 0x000fc800078e0a11 */
[----:B------:R-:W-:-:S05]  /*0de0*/  IMAD R16, R5, R16, R28 ;  /* 0x0000001005107224 */ /* 0x000fca00078e021c */
[----:B------:R-:W-:Y:S01]  /*0df0*/  IADD3 R16, PT, PT, R16, -UR5, RZ ;  /* 0x8000000510107c10 */ /* 0x000fe2000fffe0ff */
[----:B------:R-:W-:-:S04]  /*0e00*/  IMAD.IADD R17, R17, 0x1, -R2 ;  /* 0x0000000111117824 */ /* 0x000fc800078e0a02 */
[----:B------:R-:W-:-:S04]  /*0e10*/  IMAD R16, R16, 0x38, R9 ;  /* 0x0000003810107824 */ /* 0x000fc800078e0209 */
[----:B------:R-:W-:-:S06]  /*0e20*/  IMAD R16, R17, 0x8, R16 ;  /* 0x0000000811107824 */ /* 0x000fcc00078e0210 */
[----:B------:R-:W3:Y:S01]  /*0e30*/  LDS.64 R16, [R16+0xc0] ;  /* 0x0000c00010107984 */ /* 0x000ee20000000a00 */
[----:B------:R-:W-:Y:S01]  /*0e40*/  IADD3 R28, PT, PT, R28, R5, RZ ;  /* 0x000000051c1c7210 */ /* 0x000fe20007ffe0ff */
[----:B---3--:R-:W-:-:S03]  /*0e50*/  DFMA R14, R24, R16, R14 ;  /* 0x00000010180e722b */ /* 0x008fc6000000000e */
[----:B------:R-:W-:-:S05]  /*0e60*/  IABS R24, R28 ;  /* 0x0000001c00187213 */ /* 0x000fca0000000000 */
[----:B------:R-:W-:-:S04]  /*0e70*/  IMAD.HI.U32 R17, R22, R24, RZ ;  /* 0x0000001816117227 */ /* 0x000fc800078e00ff */
[----:B------:R-:W-:-:S04]  /*0e80*/  IMAD.MOV R25, RZ, RZ, -R17 ;  /* 0x000000ffff197224 */ /* 0x000fc800078e0a11 */
[----:B------:R-:W-:-:S05]  /*0e90*/  IMAD R24, R21, R25, R24 ;  /* 0x0000001915187224 */ /* 0x000fca00078e0218 */
[----:B------:R-:W-:-:S13]  /*0ea0*/  ISETP.GT.U32.AND P2, PT, R21, R24, PT ;  /* 0x000000181500720c */ /* 0x000fda0003f44070 */
[----:B------:R-:W-:-:S05]  /*0eb0*/  @!P2 IMAD.IADD R24, R24, 0x1, -R21 ;  /* 0x000000011818a824 */ /* 0x000fca00078e0a15 */
[----:B------:R-:W-:Y:S02]  /*0ec0*/  ISETP.GE.U32.AND P1, PT, R24, R21, PT ;  /* 0x000000151800720c */ /* 0x000fe40003f26070 */
[----:B------:R-:W3:Y:S01]  /*0ed0*/  LDG.E.64 R24, desc[UR10][R12.64+0x28] ;  /* 0x0000280a0c187981 */ /* 0x000ee2000c1e1b00 */
[----:B------:R-:W-:-:S04]  /*0ee0*/  LOP3.LUT R16, R28, R5, RZ, 0x3c, !PT ;  /* 0x000000051c107212 */ /* 0x000fc800078e3cff */
[----:B------:R-:W-:Y:S02]  /*0ef0*/  ISETP.GE.AND P3, PT, R16, RZ, PT ;  /* 0x000000ff1000720c */ /* 0x000fe40003f66270 */
[----:B------:R-:W-:-:S05]  /*0f00*/  @!P2 IADD3 R17, PT, PT, R17, 0x1, RZ ;  /* 0x000000011111a810 */ /* 0x000fca0007ffe0ff */
[----:B------:R-:W-:-:S06]  /*0f10*/  @P1 VIADD R17, R17, 0x1 ;  /* 0x0000000111111836 */ /* 0x000fcc0000000000 */
[----:B------:R-:W-:-:S05]  /*0f20*/  @!P3 IMAD.MOV R17, RZ, RZ, -R17 ;  /* 0x000000ffff11b224 */ /* 0x000fca00078e0a11 */
[----:B------:R-:W-:-:S04]  /*0f30*/  SEL R17, R23, R17, !P0 ;  /* 0x0000001117117207 */ /* 0x000fc80004000000 */
[----:B------:R-:W-:-:S05]  /*0f40*/  IADD3 R16, PT, PT, -R17, RZ, RZ ;  /* 0x000000ff11107210 */ /* 0x000fca0007ffe1ff */
[----:B------:R-:W-:-:S04]  /*0f50*/  IMAD R16, R5, R16, R28 ;  /* 0x0000001005107224 */ /* 0x000fc800078e021c */
[----:B------:R-:W-:Y:S02]  /*0f60*/  VIADD R16, R16, -UR5 ;  /* 0x8000000510107c36 */ /* 0x000fe40008000000 */
[----:B------:R-:W-:Y:S02]  /*0f70*/  IMAD.IADD R17, R17, 0x1, -R2 ;  /* 0x0000000111117824 */ /* 0x000fe400078e0a02 */
[----:B------:R-:W-:-:S05]  /*0f80*/  IMAD R16, R16, 0x38, R9 ;  /* 0x0000003810107824 */ /* 0x000fca00078e0209 */
[----:B------:R-:W-:-:S06]  /*0f90*/  LEA R16, R17, R16, 0x3 ;  /* 0x0000001011107211 */ /* 0x000fcc00078e18ff */
[----:B------:R-:W2:Y:S01]  /*0fa0*/  LDS.64 R16, [R16+0xc0] ;  /* 0x0000c00010107984 */ /* 0x000ea20000000a00 */
[----:B------:R-:W-:Y:S01]  /*0fb0*/  IMAD.IADD R28, R28, 0x1, R5 ;  /* 0x000000011c1c7824 */ /* 0x000fe200078e0205 */
[----:B--2---:R-:W-:-:S04]  /*0fc0*/  DFMA R14, R18, R16, R14 ;  /* 0x00000010120e722b */ /* 0x004fc8000000000e */
[----:B------:R-:W-:-:S05]  /*0fd0*/  IABS R18, R28 ;  /* 0x0000001c00127213 */ /* 0x000fca0000000000 */
[----:B------:R-:W-:-:S04]  /*0fe0*/  IMAD.HI.U32 R17, R22, R18, RZ ;  /* 0x0000001216117227 */ /* 0x000fc800078e00ff */
[----:B------:R-:W-:-:S04]  /*0ff0*/  IMAD.MOV R19, RZ, RZ, -R17 ;  /* 0x000000ffff137224 */ /* 0x000fc800078e0a11 */
[----:B------:R-:W-:-:S05]  /*1000*/  IMAD R18, R21, R19, R18 ;  /* 0x0000001315127224 */ /* 0x000fca00078e0212 */
[----:B------:R-:W-:Y:S02]  /*1010*/  ISETP.GT.U32.AND P2, PT, R21, R18, PT ;  /* 0x000000121500720c */ /* 0x000fe40003f44070 */
[----:B------:R-:W-:-:S11]  /*1020*/  LOP3.LUT R16, R28, R5, RZ, 0x3c, !PT ;  /* 0x000000051c107212 */ /* 0x000fd600078e3cff */
[----:B------:R-:W-:-:S04]  /*1030*/  @!P2 IADD3 R18, PT, PT, R18, -R21, RZ ;  /* 0x800000151212a210 */ /* 0x000fc80007ffe0ff */
[----:B------:R-:W-:Y:S02]  /*1040*/  ISETP.GE.U32.AND P1, PT, R18, R21, PT ;  /* 0x000000151200720c */ /* 0x000fe40003f26070 */
[----:B------:R-:W-:Y:S01]  /*1050*/  ISETP.GE.AND P3, PT, R16, RZ, PT ;  /* 0x000000ff1000720c */ /* 0x000fe20003f66270 */
[----:B------:R-:W-:-:S10]  /*1060*/  @!P2 VIADD R17, R17, 0x1 ;  /* 0x000000011111a836 */ /* 0x000fd40000000000 */
[----:B------:R-:W-:-:S05]  /*1070*/  @P1 VIADD R17, R17, 0x1 ;  /* 0x0000000111111836 */ /* 0x000fca0000000000 */
[----:B------:R-:W-:-:S04]  /*1080*/  @!P3 IADD3 R17, PT, PT, -R17, RZ, RZ ;  /* 0x000000ff1111b210 */ /* 0x000fc80007ffe1ff */
[----:B------:R-:W-:-:S05]  /*1090*/  SEL R17, R23, R17, !P0 ;  /* 0x0000001117117207 */ /* 0x000fca0004000000 */
[----:B------:R-:W-:-:S04]  /*10a0*/  IMAD.MOV R16, RZ, RZ, -R17 ;  /* 0x000000ffff107224 */ /* 0x000fc800078e0a11 */
[----:B------:R-:W-:-:S04]  /*10b0*/  IMAD R16, R5, R16, R28 ;  /* 0x0000001005107224 */ /* 0x000fc800078e021c */
[----:B------:R-:W-:Y:S01]  /*10c0*/  VIADD R16, R16, -UR5 ;  /* 0x8000000510107c36 */ /* 0x000fe20008000000 */
[----:B------:R-:W-:-:S03]  /*10d0*/  IADD3 R17, PT, PT, -R2, R17, RZ ;  /* 0x0000001102117210 */ /* 0x000fc60007ffe1ff */
[----:B------:R-:W-:-:S04]  /*10e0*/  IMAD R16, R16, 0x38, R9 ;  /* 0x0000003810107824 */ /* 0x000fc800078e0209 */
[----:B------:R-:W-:Y:S02]  /*10f0*/  IMAD R27, R17, 0x8, R16 ;  /* 0x00000008111b7824 */ /* 0x000fe400078e0210 */
[----:B------:R-:W2:Y:S04]  /*1100*/  LDG.E.64 R16, desc[UR10][R12.64+0x30] ;  /* 0x0000300a0c107981 */ /* 0x000ea8000c1e1b00 */
[----:B------:R-:W3:Y:S01]  /*1110*/  LDS.64 R18, [R27+0xc0] ;  /* 0x0000c0001b127984 */ /* 0x000ee20000000a00 */
[----:B------:R-:W-:Y:S01]  /*1120*/  IMAD.IADD R28, R28, 0x1, R5 ;  /* 0x000000011c1c7824 */ /* 0x000fe200078e0205 */
[----:B---3--:R-:W-:Y:S02]  /*1130*/  DFMA R14, R24, R18, R14 ;  /* 0x00000012180e722b */ /* 0x008fe4000000000e */
[----:B------:R0:W3:Y:S02]  /*1140*/  LDG.E.64 R18, desc[UR10][R12.64+0x38] ;  /* 0x0000380a0c127981 */ /* 0x0000e4000c1e1b00 */
[----:B------:R-:W-:-:S05]  /*1150*/  IABS R25, R28 ;  /* 0x0000001c00197213 */ /* 0x000fca0000000000 */
[----:B------:R-:W-:-:S05]  /*1160*/  IMAD.HI.U32 R24, R22, R25, RZ ;  /* 0x0000001916187227 */ /* 0x000fca00078e00ff */
[----:B------:R-:W-:-:S05]  /*1170*/  IADD3 R29, PT, PT, -R24, RZ, RZ ;  /* 0x000000ff181d7210 */ /* 0x000fca0007ffe1ff */
[----:B------:R-:W-:-:S05]  /*1180*/  IMAD R25, R21, R29, R25 ;  /* 0x0000001d15197224 */ /* 0x000fca00078e0219 */
[----:B------:R-:W-:-:S13]  /*1190*/  ISETP.GT.U32.AND P2, PT, R21, R25, PT ;  /* 0x000000191500720c */ /* 0x000fda0003f44070 */
[----:B------:R-:W-:-:S05]  /*11a0*/  @!P2 IMAD.IADD R25, R25, 0x1, -R21 ;  /* 0x000000011919a824 */ /* 0x000fca00078e0a15 */
[----:B------:R-:W-:Y:S02]  /*11b0*/  ISETP.GE.U32.AND P1, PT, R25, R21, PT ;  /* 0x000000151900720c */ /* 0x000fe40003f26070 */
[----:B------:R-:W-:Y:S01]  /*11c0*/  LOP3.LUT R25, R28, R5, RZ, 0x3c, !PT ;  /* 0x000000051c197212 */ /* 0x000fe200078e3cff */
[----:B------:R-:W-:-:S03]  /*11d0*/  @!P2 VIADD R24, R24, 0x1 ;  /* 0x000000011818a836 */ /* 0x000fc60000000000 */
[----:B------:R-:W-:-:S07]  /*11e0*/  ISETP.GE.AND P3, PT, R25, RZ, PT ;  /* 0x000000ff1900720c */ /* 0x000fce0003f66270 */
[----:B------:R-:W-:-:S06]  /*11f0*/  @P1 IADD3 R24, PT, PT, R24, 0x1, RZ ;  /* 0x0000000118181810 */ /* 0x000fcc0007ffe0ff */
[----:B------:R-:W-:-:S05]  /*1200*/  @!P3 IMAD.MOV R24, RZ, RZ, -R24 ;  /* 0x000000ffff18b224 */ /* 0x000fca00078e0a18 */
[----:B0-----:R-:W-:-:S05]  /*1210*/  SEL R13, R23, R24, !P0 ;  /* 0x00000018170d7207 */ /* 0x001fca0004000000 */
[----:B------:R-:W-:-:S04]  /*1220*/  IMAD.MOV R12, RZ, RZ, -R13 ;  /* 0x000000ffff0c7224 */ /* 0x000fc800078e0a0d */
[----:B------:R-:W-:-:S05]  /*1230*/  IMAD R12, R5, R12, R28 ;  /* 0x0000000c050c7224 */ /* 0x000fca00078e021c */
[----:B------:R-:W-:Y:S01]  /*1240*/  IADD3 R12, PT, PT, R12, -UR5, RZ ;  /* 0x800000050c0c7c10 */ /* 0x000fe2000fffe0ff */
[----:B------:R-:W-:-:S04]  /*1250*/  IMAD.IADD R13, R13, 0x1, -R2 ;  /* 0x000000010d0d7824 */ /* 0x000fc800078e0a02 */
[----:B------:R-:W-:-:S04]  /*1260*/  IMAD R12, R12, 0x38, R9 ;  /* 0x000000380c0c7824 */ /* 0x000fc800078e0209 */
[----:B------:R-:W-:-:S06]  /*1270*/  IMAD R12, R13, 0x8, R12 ;  /* 0x000000080d0c7824 */ /* 0x000fcc00078e020c */
[----:B------:R-:W2:Y:S01]  /*1280*/  LDS.64 R12, [R12+0xc0] ;  /* 0x0000c0000c0c7984 */ /* 0x000ea20000000a00 */
[----:B------:R-:W-:-:S04]  /*1290*/  IADD3 R28, PT, PT, R28, R5, RZ ;  /* 0x000000051c1c7210 */ /* 0x000fc80007ffe0ff */
[----:B------:R-:W-:Y:S01]  /*12a0*/  IABS R24, R28 ;  /* 0x0000001c00187213 */ /* 0x000fe20000000000 */
[----:B--2---:R-:W-:-:S04]  /*12b0*/  DFMA R16, R16, R12, R14 ;  /* 0x0000000c1010722b */ /* 0x004fc8000000000e */
[----:B------:R-:W-:-:S04]  /*12c0*/  IMAD.HI.U32 R13, R22, R24, RZ ;  /* 0x00000018160d7227 */ /* 0x000fc800078e00ff */
[----:B------:R-:W-:-:S04]  /*12d0*/  IMAD.MOV R14, RZ, RZ, -R13 ;  /* 0x000000ffff0e7224 */ /* 0x000fc800078e0a0d */
[----:B------:R-:W-:-:S05]  /*12e0*/  IMAD R24, R21, R14, R24 ;  /* 0x0000000e15187224 */ /* 0x000fca00078e0218 */
[----:B------:R-:W-:Y:S02]  /*12f0*/  ISETP.GT.U32.AND P2, PT, R21, R24, PT ;  /* 0x000000181500720c */ /* 0x000fe40003f44070 */
[----:B------:R-:W-:-:S11]  /*1300*/  LOP3.LUT R12, R28, R5, RZ, 0x3c, !PT ;  /* 0x000000051c0c7212 */ /* 0x000fd600078e3cff */
[----:B------:R-:W-:Y:S01]  /*1310*/  @!P2 IMAD.IADD R24, R24, 0x1, -R21 ;  /* 0x000000011818a824 */ /* 0x000fe200078e0a15 */
[----:B------:R-:W-:-:S04]  /*1320*/  ISETP.GE.AND P3, PT, R12, RZ, PT ;  /* 0x000000ff0c00720c */ /* 0x000fc80003f66270 */
[----:B------:R-:W-:Y:S02]  /*1330*/  ISETP.GE.U32.AND P1, PT, R24, R21, PT ;  /* 0x000000151800720c */ /* 0x000fe40003f26070 */
[----:B------:R-:W-:-:S11]  /*1340*/  @!P2 IADD3 R13, PT, PT, R13, 0x1, RZ ;  /* 0x000000010d0da810 */ /* 0x000fd60007ffe0ff */
[----:B------:R-:W-:-:S04]  /*1350*/  @P1 VIADD R13, R13, 0x1 ;  /* 0x000000010d0d1836 */ /* 0x000fc80000000000 */
        /* <DEDUP_REMOVED lines=8> */
[----:B------:R-:W3:Y:S01]  /*13e0*/  LDS.64 R12, [R13+0xc0] ;  /* 0x0000c0000d0c7984 */ /* 0x000ee20000000a00 */
[----:B------:R-:W-:-:S04]  /*13f0*/  IABS R9, R4 ;  /* 0x0000000400097213 */ /* 0x000fc80000000000 */
[----:B------:R-:W-:-:S04]  /*1400*/  IADD3 R9, PT, PT, R4, 0x1, R9 ;  /* 0x0000000104097810 */ /* 0x000fc80007ffe009 */
[----:B------:R-:W-:-:S04]  /*1410*/  LOP3.LUT R9, R9, 0xfffffff8, RZ, 0xc0, !PT ;  /* 0xfffffff809097812 */ /* 0x000fc800078ec0ff */
[----:B------:R-:W-:-:S04]  /*1420*/  IADD3 R23, PT, PT, -R9, 0x8, RZ ;  /* 0x0000000809177810 */ /* 0x000fc80007ffe1ff */
[----:B------:R-:W-:Y:S01]  /*1430*/  ISETP.NE.AND P0, PT, R23, RZ, PT ;  /* 0x000000ff1700720c */ /* 0x000fe20003f05270 */
[----:B------:R-:W-:Y:S02]  /*1440*/  VIADD R6, R6, 0x8 ;  /* 0x0000000806067836 */ /* 0x000fe40000000000 */
[----:B------:R-:W-:Y:S01]  /*1450*/  IMAD R24, R5, 0x8, R26 ;  /* 0x0000000805187824 */ /* 0x000fe200078e021a */
[----:B---3--:R-:W-:-:S09]  /*1460*/  DFMA R16, R18, R12, R16 ;  /* 0x0000000c1210722b */ /* 0x008fd20000000010 */
[----:B------:R-:W-:Y:S05]  /*1470*/  @!P0 BRA `(.L_x_6) ;  /* 0x0000000c00488947 */ /* 0x000fea0003800000 */
[----:B------:R-:W-:Y:S01]  /*1480*/  MOV R9, 0x8 ;  /* 0x0000000800097802 */ /* 0x000fe20000000f00 */
[----:B------:R-:W0:Y:S01]  /*1490*/  LDCU UR4, c[0x0][0x3b8] ;  /* 0x00007700ff0477ac */ /* 0x000e220008000800 */
[----:B------:R-:W-:-:S05]  /*14a0*/  NOP ;  /* 0x0000000000007918 */ /* 0x000fca0000000000 */
.L_x_7:
[----:B------:R-:W1:Y:S02]  /*14b0*/  LDC.64 R12, c[0x0][0x388] ;  /* 0x0000e200ff0c7b82 */ /* 0x000e640000000a00 */
[----:B-1----:R-:W-:-:S05]  /*14c0*/  IMAD.WIDE R12, R9, 0x8, R12 ;  /* 0x00000008090c7825 */ /* 0x002fca00078e020c */
[----:B------:R-:W2:Y:S01]  /*14d0*/  LDG.E.64 R14, desc[UR10][R12.64] ;  /* 0x0000000a0c0e7981 */ /* 0x000ea2000c1e1b00 */
[----:B------:R-:W-:Y:S01]  /*14e0*/  IABS R18, R24 ;  /* 0x0000001800127213 */ /* 0x000fe20000000000 */
[----:B0-----:R-:W-:Y:S01]  /*14f0*/  IMAD.U32 R5, RZ, RZ, UR4 ;  /* 0x00000004ff057e24 */ /* 0x001fe2000f8e00ff */
[----:B------:R-:W0:Y:S03]  /*1500*/  S2R R26, SR_CgaCtaId ;  /* 0x00000000001a7919 */ /* 0x000e260000008800 */
[----:B------:R-:W-:Y:S01]  /*1510*/  IMAD.HI.U32 R22, R22, R18, RZ ;  /* 0x0000001216167227 */ /* 0x000fe200078e00ff */
[-C--:B------:R-:W-:Y:S02]  /*1520*/  IABS R25, R5.reuse ;  /* 0x0000000500197213 */ /* 0x080fe40000000000 */
[----:B------:R-:W-:Y:S01]  /*1530*/  LOP3.LUT R27, RZ, R5, RZ, 0x33, !PT ;  /* 0x00000005ff1b7212 */ /* 0x000fe200078e33ff */
[----:B------:R-:W-:-:S04]  /*1540*/  IMAD.MOV R19, RZ, RZ, -R22 ;  /* 0x000000ffff137224 */ /* 0x000fc800078e0a16 */
[----:B------:R-:W-:-:S05]  /*1550*/  IMAD R18, R25, R19, R18 ;  /* 0x0000001319127224 */ /* 0x000fca00078e0212 */
[----:B------:R-:W-:-:S13]  /*1560*/  ISETP.GT.U32.AND P1, PT, R21, R18, PT ;  /* 0x000000121500720c */ /* 0x000fda0003f24070 */
[----:B------:R-:W-:Y:S01]  /*1570*/  @!P1 IADD3 R18, PT, PT, R18, -R25, RZ ;  /* 0x8000001912129210 */ /* 0x000fe20007ffe0ff */
[----:B------:R-:W-:-:S03]  /*1580*/  @!P1 VIADD R22, R22, 0x1 ;  /* 0x0000000116169836 */ /* 0x000fc60000000000 */
[----:B------:R-:W-:Y:S02]  /*1590*/  ISETP.GE.U32.AND P0, PT, R18, R21, PT ;  /* 0x000000151200720c */ /* 0x000fe40003f06070 */
[----:B------:R-:W-:Y:S02]  /*15a0*/  LOP3.LUT R18, R24, R5, RZ, 0x3c, !PT ;  /* 0x0000000518127212 */ /* 0x000fe400078e3cff */
[----:B------:R-:W-:Y:S02]  /*15b0*/  MOV R21, 0x400 ;  /* 0x0000040000157802 */ /* 0x000fe40000000f00 */
[----:B------:R-:W-:Y:S02]  /*15c0*/  ISETP.GE.AND P2, PT, R18, RZ, PT ;  /* 0x000000ff1200720c */ /* 0x000fe40003f46270 */
[----:B0-----:R-:W-:-:S05]  /*15d0*/  LEA R26, R26, R21, 0x18 ;  /* 0x000000151a1a7211 */ /* 0x001fca00078ec0ff */
[----:B------:R-:W-:Y:S01]  /*15e0*/  @P0 VIADD R22, R22, 0x1 ;  /* 0x0000000116160836 */ /* 0x000fe20000000000 */
[----:B------:R-:W-:-:S05]  /*15f0*/  ISETP.NE.AND P0, PT, R5, RZ, PT ;  /* 0x000000ff0500720c */ /* 0x000fca0003f05270 */
[----:B------:R-:W-:-:S04]  /*1600*/  @!P2 IADD3 R22, PT, PT, -R22, RZ, RZ ;  /* 0x000000ff1616a210 */ /* 0x000fc80007ffe1ff */
[----:B------:R-:W-:-:S05]  /*1610*/  SEL R19, R27, R22, !P0 ;  /* 0x000000161b137207 */ /* 0x000fca0004000000 */
[----:B------:R-:W-:-:S04]  /*1620*/  IMAD.MOV R18, RZ, RZ, -R19 ;  /* 0x000000ffff127224 */ /* 0x000fc800078e0a13 */
[----:B------:R-:W-:-:S04]  /*1630*/  IMAD R18, R5, R18, R24 ;  /* 0x0000001205127224 */ /* 0x000fc800078e0218 */
[----:B------:R-:W-:Y:S01]  /*1640*/  VIADD R21, R18, -UR5 ;  /* 0x8000000512157c36 */ /* 0x000fe20008000000 */
[----:B------:R-:W-:Y:S02]  /*1650*/  IADD3 R18, PT, PT, -R2, R19, RZ ;  /* 0x0000001302127210 */ /* 0x000fe40007ffe1ff */
[----:B------:R-:W0:Y:S01]  /*1660*/  I2F.RP R19, R25 ;  /* 0x0000001900137306 */ /* 0x000e220000209400 */
[----:B------:R-:W-:-:S04]  /*1670*/  IMAD R21, R21, 0x38, R26 ;  /* 0x0000003815157824 */ /* 0x000fc800078e021a */
[----:B------:R-:W-:Y:S02]  /*1680*/  IMAD R21, R18, 0x8, R21 ;  /* 0x0000000812157824 */ /* 0x000fe400078e0215 */
[----:B------:R-:W-:-:S03]  /*1690*/  IMAD.MOV.U32 R18, RZ, RZ, RZ ;  /* 0x000000ffff127224 */ /* 0x000fc600078e00ff */
[----:B------:R1:W2:Y:S01]  /*16a0*/  LDS.64 R28, [R21+0xc0] ;  /* 0x0000c000151c7984 */ /* 0x0002a20000000a00 */
[----:B0-----:R-:W0:Y:S01]  /*16b0*/  MUFU.RCP R19, R19 ;  /* 0x0000001300137308 */ /* 0x001e220000001000 */
[----:B-1----:R-:W-:Y:S02]  /*16c0*/  IMAD.MOV.U32 R21, RZ, RZ, R25 ;  /* 0x000000ffff157224 */ /* 0x002fe400078e0019 */
[----:B0-----:R-:W-:-:S06]  /*16d0*/  VIADD R19, R19, 0xffffffe ;  /* 0x0ffffffe13137836 */ /* 0x001fcc0000000000 */
[----:B------:R-:W0:Y:S01]  /*16e0*/  F2I.FTZ.U32.TRUNC.NTZ R19, R19 ;  /* 0x0000001300137305 */ /* 0x000e22000021f000 */
[----:B--2---:R-:W-:Y:S01]  /*16f0*/  DFMA R14, R28, R14, R16 ;  /* 0x0000000e1c0e722b */ /* 0x004fe20000000010 */
[----:B0-----:R-:W-:Y:S01]  /*1700*/  IADD3 R16, PT, PT, RZ, -R19, RZ ;  /* 0x80000013ff107210 */ /* 0x001fe20007ffe0ff */
[----:B------:R-:W-:-:S04]  /*1710*/  IMAD.IADD R28, R24, 0x1, R5 ;  /* 0x00000001181c7824 */ /* 0x000fc800078e0205 */
[----:B------:R-:W-:-:S04]  /*1720*/  IMAD R17, R16, R25, RZ ;  /* 0x0000001910117224 */ /* 0x000fc800078e02ff */
[----:B------:R-:W-:Y:S01]  /*1730*/  IMAD.HI.U32 R22, R19, R17, R18 ;  /* 0x0000001113167227 */ /* 0x000fe200078e0012 */
[----:B------:R-:W-:-:S05]  /*1740*/  IABS R18, R28 ;  /* 0x0000001c00127213 */ /* 0x000fca0000000000 */
[----:B------:R-:W-:-:S05]  /*1750*/  IMAD.HI.U32 R16, R22, R18, RZ ;  /* 0x0000001216107227 */ /* 0x000fca00078e00ff */
[----:B------:R-:W-:-:S05]  /*1760*/  IADD3 R17, PT, PT, -R16, RZ, RZ ;  /* 0x000000ff10117210 */ /* 0x000fca0007ffe1ff */
[----:B------:R-:W-:Y:S01]  /*1770*/  IMAD R18, R25, R17, R18 ;  /* 0x0000001119127224 */ /* 0x000fe200078e0212 */
[----:B------:R-:W-:-:S04]  /*1780*/  LOP3.LUT R17, R28, R5, RZ, 0x3c, !PT ;  /* 0x000000051c117212 */ /* 0x000fc800078e3cff */
[----:B------:R-:W-:Y:S02]  /*1790*/  ISETP.GT.U32.AND P2, PT, R21, R18, PT ;  /* 0x000000121500720c */ /* 0x000fe40003f44070 */
[----:B------:R-:W-:-:S11]  /*17a0*/  ISETP.GE.AND P3, PT, R17, RZ, PT ;  /* 0x000000ff1100720c */ /* 0x000fd60003f66270 */
[----:B------:R-:W-:Y:S01]  /*17b0*/  @!P2 IMAD.IADD R18, R18, 0x1, -R25 ;  /* 0x000000011212a824 */ /* 0x000fe200078e0a19 */
[----:B------:R-:W-:-:S04]  /*17c0*/  @!P2 IADD3 R16, PT, PT, R16, 0x1, RZ ;  /* 0x000000011010a810 */ /* 0x000fc80007ffe0ff */
[----:B------:R-:W-:-:S13]  /*17d0*/  ISETP.GE.U32.AND P1, PT, R18, R21, PT ;  /* 0x000000151200720c */ /* 0x000fda0003f26070 */
        /* <DEDUP_REMOVED lines=8> */
[----:B------:R-:W-:Y:S02]  /*1860*/  LEA R19, R16, R19, 0x3 ;  /* 0x0000001310137211 */ /* 0x000fe400078e18ff */
[----:B------:R-:W2:Y:S01]  /*1870*/  LDG.E.64 R16, desc[UR10][R12.64+0x8] ;  /* 0x0000080a0c107981 */ /* 0x000ea2000c1e1b00 */
[----:B------:R-:W-:-:S03]  /*1880*/  IMAD.IADD R28, R28, 0x1, R5 ;  /* 0x000000011c1c7824 */ /* 0x000fc600078e0205 */
[----:B------:R-:W2:Y:S02]  /*1890*/  LDS.64 R18, [R19+0xc0] ;  /* 0x0000c00013127984 */ /* 0x000ea40000000a00 */
[----:B--2---:R-:W-:Y:S01]  /*18a0*/  DFMA R14, R18, R16, R14 ;  /* 0x00000010120e722b */ /* 0x004fe2000000000e */
[----:B------:R-:W-:-:S05]  /*18b0*/  IABS R18, R28 ;  /* 0x0000001c00127213 */ /* 0x000fca0000000000 */
[----:B------:R-:W-:-:S04]  /*18c0*/  IMAD.HI.U32 R16, R22, R18, RZ ;  /* 0x0000001216107227 */ /* 0x000fc800078e00ff */
[----:B------:R-:W-:-:S04]  /*18d0*/  IMAD.MOV R17, RZ, RZ, -R16 ;  /* 0x000000ffff117224 */ /* 0x000fc800078e0a10 */
[----:B------:R-:W-:Y:S01]  /*18e0*/  IMAD R18, R25, R17, R18 ;  /* 0x0000001119127224 */ /* 0x000fe200078e0212 */
[----:B------:R-:W-:-:S04]  /*18f0*/  LOP3.LUT R17, R28, R5, RZ, 0x3c, !PT ;  /* 0x000000051c117212 */ /* 0x000fc800078e3cff */
[----:B------:R-:W-:Y:S02]  /*1900*/  ISETP.GT.U32.AND P2, PT, R21, R18, PT ;  /* 0x000000121500720c */ /* 0x000fe40003f44070 */
[----:B------:R-:W-:-:S11]  /*1910*/  ISETP.GE.AND P3, PT, R17, RZ, PT ;  /* 0x000000ff1100720c */ /* 0x000fd60003f66270 */
[----:B------:R-:W-:Y:S01]  /*1920*/  @!P2 IADD3 R18, PT, PT, R18, -R25, RZ ;  /* 0x800000191212a210 */ /* 0x000fe20007ffe0ff */
[----:B------:R-:W-:-:S03]  /*1930*/  @!P2 VIADD R16, R16, 0x1 ;  /* 0x000000011010a836 */ /* 0x000fc60000000000 */
[----:B------:R-:W-:-:S13]  /*1940*/  ISETP.GE.U32.AND P1, PT, R18, R21, PT ;  /* 0x000000151200720c */ /* 0x000fda0003f26070 */
        /* <DEDUP_REMOVED lines=9> */
[----:B------:R-:W2:Y:S01]  /*19e0*/  LDG.E.64 R16, desc[UR10][R12.64+0x10] ;  /* 0x0000100a0c107981 */ /* 0x000ea2000c1e1b00 */
[----:B------:R-:W-:-:S03]  /*19f0*/  IMAD.IADD R28, R28, 0x1, R5 ;  /* 0x000000011c1c7824 */ /* 0x000fc600078e0205 */
[----:B------:R-:W2:Y:S02]  /*1a00*/  LDS.64 R18, [R19+0xc0] ;  /* 0x0000c00013127984 */ /* 0x000ea40000000a00 */
[----:B--2---:R-:W-:Y:S01]  /*1a10*/  DFMA R14, R18, R16, R14 ;  /* 0x00000010120e722b */ /* 0x004fe2000000000e */
[----:B------:R-:W-:-:S05]  /*1a20*/  IABS R18, R28 ;  /* 0x0000001c00127213 */ /* 0x000fca0000000000 */
[----:B------:R-:W-:-:S05]  /*1a30*/  IMAD.HI.U32 R16, R22, R18, RZ ;  /* 0x0000001216107227 */ /* 0x000fca00078e00ff */
[----:B------:R-:W-:-:S05]  /*1a40*/  IADD3 R17, PT, PT, -R16, RZ, RZ ;  /* 0x000000ff10117210 */ /* 0x000fca0007ffe1ff */
[----:B------:R-:W-:Y:S01]  /*1a50*/  IMAD R18, R25, R17, R18 ;  /* 0x0000001119127224 */ /* 0x000fe200078e0212 */
[----:B------:R-:W-:-:S04]  /*1a60*/  LOP3.LUT R17, R28, R5, RZ, 0x3c, !PT ;  /* 0x000000051c117212 */ /* 0x000fc800078e3cff */
[----:B------:R-:W-:Y:S02]  /*1a70*/  ISETP.GT.U32.AND P2, PT, R21, R18, PT ;  /* 0x000000121500720c */ /* 0x000fe40003f44070 */
[----:B------:R-:W-:-:S11]  /*1a80*/  ISETP.GE.AND P3, PT, R17, RZ, PT ;  /* 0x000000ff1100720c */ /* 0x000fd60003f66270 */
[----:B------:R-:W-:Y:S02]  /*1a90*/  @!P2 IMAD.IADD R18, R18, 0x1, -R25 ;  /* 0x000000011212a824 */ /* 0x000fe400078e0a19 */
[----:B------:R-:W-:-:S03]  /*1aa0*/  @!P2 VIADD R16, R16, 0x1 ;  /* 0x000000011010a836 */ /* 0x000fc60000000000 */
[----:B------:R-:W-:-:S13]  /*1ab0*/  ISETP.GE.U32.AND P1, PT, R18, R21, PT ;  /* 0x000000151200720c */ /* 0x000fda0003f26070 */
[----:B------:R-:W-:-:S05]  /*1ac0*/  @P1 IADD3 R16, PT, PT, R16, 0x1, RZ ;  /* 0x0000000110101810 */ /* 0x000fca0007ffe0ff */
[----:B------:R-:W-:-:S05]  /*1ad0*/  @!P3 IMAD.MOV R16, RZ, RZ, -R16 ;  /* 0x000000ffff10b224 */ /* 0x000fca00078e0a10 */
[----:B------:R-:W-:-:S05]  /*1ae0*/  SEL R17, R27, R16, !P0 ;  /* 0x000000101b117207 */ /* 0x000fca0004000000 */
[----:B------:R-:W-:-:S04]  /*1af0*/  IMAD.MOV R16, RZ, RZ, -R17 ;  /* 0x000000ffff107224 */ /* 0x000fc800078e0a11 */
[----:B------:R-:W-:-:S05]  /*1b00*/  IMAD R16, R5, R16, R28 ;  /* 0x0000001005107224 */ /* 0x000fca00078e021c */
[----:B------:R-:W-:Y:S01]  /*1b10*/  IADD3 R19, PT, PT, R16, -UR5, RZ ;  /* 0x8000000510137c10 */ /* 0x000fe2000fffe0ff */
[----:B------:R-:W-:-:S04]  /*1b20*/  IMAD.IADD R16, R17, 0x1, -R2 ;  /* 0x0000000111107824 */ /* 0x000fc800078e0a02 */
[----:B------:R-:W-:-:S04]  /*1b30*/  IMAD R19, R19, 0x38, R26 ;  /* 0x0000003813137824 */ /* 0x000fc800078e021a */
[----:B------:R-:W-:Y:S02]  /*1b40*/  IMAD R19, R16, 0x8, R19 ;  /* 0x0000000810137824 */ /* 0x000fe400078e0213 */
[----:B------:R-:W2:Y:S01]  /*1b50*/  LDG.E.64 R16, desc[UR10][R12.64+0x18] ;  /* 0x0000180a0c107981 */ /* 0x000ea2000c1e1b00 */
[----:B------:R-:W-:-:S03]  /*1b60*/  IADD3 R28, PT, PT, R28, R5, RZ ;  /* 0x000000051c1c7210 */ /* 0x000fc60007ffe0ff */
        /* <DEDUP_REMOVED lines=67> */
[----:B------:R-:W2:Y:S04]  /*1fa0*/  LDG.E.64 R16, desc[UR10][R12.64+0x30] ;  /* 0x0000300a0c107981 */ /* 0x000ea8000c1e1b00 */
[----:B------:R-:W2:Y:S01]  /*1fb0*/  LDS.64 R18, [R19+0xc0] ;  /* 0x0000c00013127984 */ /* 0x000ea20000000a00 */
[----:B------:R-:W-:-:S04]  /*1fc0*/  IADD3 R28, PT, PT, R28, R5, RZ ;  /* 0x000000051c1c7210 */ /* 0x000fc80007ffe0ff */
[----:B------:R-:W-:Y:S01]  /*1fd0*/  IABS R29, R28 ;  /* 0x0000001c001d7213 */ /* 0x000fe20000000000 */
[----:B------:R-:W-:Y:S01]  /*1fe0*/  VIADD R23, R23, 0x8 ;  /* 0x0000000817177836 */ /* 0x000fe20000000000 */
[----:B--2---:R-:W-:Y:S01]  /*1ff0*/  DFMA R16, R18, R16, R14 ;  /* 0x000000101210722b */ /* 0x004fe2000000000e */
[----:B------:R0:W2:Y:S02]  /*2000*/  LDG.E.64 R14, desc[UR10][R12.64+0x38] ;  /* 0x0000380a0c0e7981 */ /* 0x0000a4000c1e1b00 */
[----:B------:R-:W-:Y:S01]  /*2010*/  IMAD.HI.U32 R18, R22, R29, RZ ;  /* 0x0000001d16127227 */ /* 0x000fe200078e00ff */
[----:B------:R-:W-:-:S03]  /*2020*/  IADD3 R9, PT, PT, R9, 0x8, RZ ;  /* 0x0000000809097810 */ /* 0x000fc60007ffe0ff */
[----:B------:R-:W-:Y:S02]  /*2030*/  IMAD.MOV R19, RZ, RZ, -R18 ;  /* 0x000000ffff137224 */ /* 0x000fe400078e0a12 */
[----:B------:R-:W-:Y:S02]  /*2040*/  VIADD R6, R6, 0x8 ;  /* 0x0000000806067836 */ /* 0x000fe40000000000 */
[----:B------:R-:W-:Y:S01]  /*2050*/  IMAD R29, R25, R19, R29 ;  /* 0x00000013191d7224 */ /* 0x000fe200078e021d */
[----:B------:R-:W-:Y:S01]  /*2060*/  LOP3.LUT R19, R28, R5, RZ, 0x3c, !PT ;  /* 0x000000051c137212 */ /* 0x000fe200078e3cff */
[----:B------:R-:W-:-:S03]  /*2070*/  IMAD R24, R5, 0x8, R24 ;  /* 0x0000000805187824 */ /* 0x000fc600078e0218 */
[----:B------:R-:W-:Y:S02]  /*2080*/  ISETP.GT.U32.AND P2, PT, R21, R29, PT ;  /* 0x0000001d1500720c */ /* 0x000fe40003f44070 */
[----:B------:R-:W-:-:S11]  /*2090*/  ISETP.GE.AND P3, PT, R19, RZ, PT ;  /* 0x000000ff1300720c */ /* 0x000fd60003f66270 */
[----:B------:R-:W-:Y:S01]  /*20a0*/  @!P2 IMAD.IADD R29, R29, 0x1, -R25 ;  /* 0x000000011d1da824 */ /* 0x000fe200078e0a19 */
[----:B------:R-:W-:-:S04]  /*20b0*/  @!P2 IADD3 R18, PT, PT, R18, 0x1, RZ ;  /* 0x000000011212a810 */ /* 0x000fc80007ffe0ff */
[----:B------:R-:W-:-:S13]  /*20c0*/  ISETP.GE.U32.AND P1, PT, R29, R21, PT ;  /* 0x000000151d00720c */ /* 0x000fda0003f26070 */
[----:B------:R-:W-:-:S04]  /*20d0*/  @P1 VIADD R18, R18, 0x1 ;  /* 0x0000000112121836 */ /* 0x000fc80000000000 */
[----:B------:R-:W-:-:S05]  /*20e0*/  @!P3 IMAD.MOV R18, RZ, RZ, -R18 ;  /* 0x000000ffff12b224 */ /* 0x000fca00078e0a12 */
[----:B------:R-:W-:Y:S02]  /*20f0*/  SEL R27, R27, R18, !P0 ;  /* 0x000000121b1b7207 */ /* 0x000fe40004000000 */
[----:B------:R-:W-:Y:S02]  /*2100*/  ISETP.NE.AND P0, PT, R23, RZ, PT ;  /* 0x000000ff1700720c */ /* 0x000fe40003f05270 */
[----:B0-----:R-:W-:-:S05]  /*2110*/  IADD3 R12, PT, PT, -R27, RZ, RZ ;  /* 0x000000ff1b0c7210 */ /* 0x001fca0007ffe1ff */
[----:B------:R-:W-:Y:S02]  /*2120*/  IMAD R28, R5, R12, R28 ;  /* 0x0000000c051c7224 */ /* 0x000fe400078e021c */
[----:B------:R-:W-:Y:S02]  /*2130*/  IMAD.IADD R12, R27, 0x1, -R2 ;  /* 0x000000011b0c7824 */ /* 0x000fe400078e0a02 */
[----:B------:R-:W-:-:S04]  /*2140*/  VIADD R13, R28, -UR5 ;  /* 0x800000051c0d7c36 */ /* 0x000fc80008000000 */
[----:B------:R-:W-:-:S05]  /*2150*/  IMAD R13, R13, 0x38, R26 ;  /* 0x000000380d0d7824 */ /* 0x000fca00078e021a */
[----:B------:R-:W-:-:S06]  /*2160*/  LEA R12, R12, R13, 0x3 ;  /* 0x0000000d0c0c7211 */ /* 0x000fcc00078e18ff */
[----:B------:R-:W2:Y:S02]  /*2170*/  LDS.64 R12, [R12+0xc0] ;  /* 0x0000c0000c0c7984 */ /* 0x000ea40000000a00 */
[----:B--2---:R-:W-:Y:S01]  /*2180*/  DFMA R16, R12, R14, R16 ;  /* 0x0000000e0c10722b */ /* 0x004fe20000000010 */
[----:B------:R-:W-:Y:S10]  /*2190*/  @P0 BRA `(.L_x_7) ;  /* 0xfffffff000c40947 */ /* 0x000ff4000383ffff */
.L_x_6:
[----:B------:R-:W-:-:S13]  /*21a0*/  ISETP.NE.AND P0, PT, R20, RZ, PT ;  /* 0x000000ff1400720c */ /* 0x000fda0003f05270 */
[----:B------:R-:W-:Y:S05]  /*21b0*/  @!P0 BRA `(.L_x_5) ;  /* 0x0000000c00888947 */ /* 0x000fea0003800000 */
[----:B------:R-:W-:Y:S02]  /*21c0*/  ISETP.GE.U32.AND P1, PT, R20, 0x4, PT ;  /* 0x000000041400780c */ /* 0x000fe40003f26070 */
[----:B------:R-:W-:-:S11]  /*21d0*/  LOP3.LUT P0, R8, R8, 0x3, RZ, 0xc0, !PT ;  /* 0x0000000308087812 */ /* 0x000fd6000780c0ff */
[----:B------:R-:W-:Y:S05]  /*21e0*/  @!P1 BRA `(.L_x_8) ;  /* 0x0000000400bc9947 */ /* 0x000fea0003800000 */
[----:B------:R-:W0:Y:S01]  /*21f0*/  LDC.64 R12, c[0x0][0x388] ;  /* 0x0000e200ff0c7b82 */ /* 0x000e220000000a00 */
[----:B------:R-:W-:-:S04]  /*2200*/  IMAD.IADD R9, R4, 0x1, R6 ;  /* 0x0000000104097824 */ /* 0x000fc800078e0206 */
[----:B0-----:R-:W-:-:S05]  /*2210*/  IMAD.WIDE R12, R9, 0x8, R12 ;  /* 0x00000008090c7825 */ /* 0x001fca00078e020c */
[----:B------:R-:W2:Y:S01]  /*2220*/  LDG.E.64 R14, desc[UR10][R12.64] ;  /* 0x0000000a0c0e7981 */ /* 0x000ea2000c1e1b00 */
[----:B------:R-:W-:Y:S01]  /*2230*/  IABS R9, R5 ;  /* 0x0000000500097213 */ /* 0x000fe20000000000 */
[----:B------:R-:W-:-:S03]  /*2240*/  IMAD.IADD R26, R3, 0x1, R6 ;  /* 0x00000001031a7824 */ /* 0x000fc600078e0206 */
[----:B------:R-:W0:Y:S01]  /*2250*/  I2F.RP R20, R9 ;  /* 0x0000000900147306 */ /* 0x000e220000209400 */
[----:B------:R-:W-:Y:S01]  /*2260*/  MOV R24, RZ ;  /* 0x000000ff00187202 */ /* 0x000fe20000000f00 */
[----:B------:R-:W-:-:S05]  /*2270*/  IMAD R26, R26, R5, R0 ;  /* 0x000000051a1a7224 */ /* 0x000fca00078e0200 */
[----:B------:R-:W-:Y:S01]  /*2280*/  IABS R22, R26 ;  /* 0x0000001a00167213 */ /* 0x000fe20000000000 */
[----:B0-----:R-:W0:Y:S02]  /*2290*/  MUFU.RCP R20, R20 ;  /* 0x0000001400147308 */ /* 0x001e240000001000 */
[----:B0-----:R-:W-:-:S06]  /*22a0*/  IADD3 R25, PT, PT, R20, 0xffffffe, RZ ;  /* 0x0ffffffe14197810 */ /* 0x001fcc0007ffe0ff */
[----:B------:R-:W0:Y:S02]  /*22b0*/  F2I.FTZ.U32.TRUNC.NTZ R25, R25 ;  /* 0x0000001900197305 */ /* 0x000e24000021f000 */
[----:B0-----:R-:W-:-:S04]  /*22c0*/  IMAD.MOV R18, RZ, RZ, -R25 ;  /* 0x000000ffff127224 */ /* 0x001fc800078e0a19 */
[----:B------:R-:W-:Y:S02]  /*22d0*/  IMAD R21, R18, R9, RZ ;  /* 0x0000000912157224 */ /* 0x000fe400078e02ff */
[----:B------:R-:W3:Y:S01]  /*22e0*/  LDG.E.64 R18, desc[UR10][R12.64+0x8] ;  /* 0x0000080a0c127981 */ /* 0x000ee2000c1e1b00 */
[----:B------:R-:W-:Y:S01]  /*22f0*/  LOP3.LUT R23, RZ, R5, RZ, 0x33, !PT ;  /* 0x00000005ff177212 */ /* 0x000fe200078e33ff */
[----:B------:R-:W-:Y:S01]  /*2300*/  IMAD.HI.U32 R24, R25, R21, R24 ;  /* 0x0000001519187227 */ /* 0x000fe200078e0018 */
[----:B------:R-:W-:-:S05]  /*2310*/  MOV R25, 0x400 ;  /* 0x0000040000197802 */ /* 0x000fca0000000f00 */
        /* <DEDUP_REMOVED lines=8> */
[----:B------:R-:W-:Y:S02]  /*23a0*/  ISETP.GE.U32.AND P1, PT, R22, R9, PT ;  /* 0x000000091600720c */ /* 0x000fe40003f26070 */
[----:B------:R-:W0:Y:S11]  /*23b0*/  S2R R22, SR_CgaCtaId ;  /* 0x0000000000167919 */ /* 0x000e360000008800 */
[----:B------:R-:W-:Y:S01]  /*23c0*/  @P1 VIADD R20, R20, 0x1 ;  /* 0x0000000114141836 */ /* 0x000fe20000000000 */
[----:B------:R-:W-:-:S03]  /*23d0*/  ISETP.NE.AND P1, PT, R5, RZ, PT ;  /* 0x000000ff0500720c */ /* 0x000fc60003f25270 */
[----:B------:R-:W-:-:S05]  /*23e0*/  @!P3 IMAD.MOV R20, RZ, RZ, -R20 ;  /* 0x000000ffff14b224 */ /* 0x000fca00078e0a14 */
[----:B------:R-:W-:-:S04]  /*23f0*/  SEL R21, R23, R20, !P1 ;  /* 0x0000001417157207 */ /* 0x000fc80004800000 */
[----:B------:R-:W-:-:S05]  /*2400*/  IADD3 R20, PT, PT, -R21, RZ, RZ ;  /* 0x000000ff15147210 */ /* 0x000fca0007ffe1ff */
[----:B------:R-:W-:Y:S01]  /*2410*/  IMAD R20, R5, R20, R26 ;  /* 0x0000001405147224 */ /* 0x000fe200078e021a */
[----:B0-----:R-:W-:-:S03]  /*2420*/  LEA R22, R22, R25, 0x18 ;  /* 0x0000001916167211 */ /* 0x001fc600078ec0ff */
[----:B------:R-:W-:Y:S01]  /*2430*/  VIADD R25, R20, -UR5 ;  /* 0x8000000514197c36 */ /* 0x000fe20008000000 */
[----:B------:R-:W-:-:S03]  /*2440*/  IADD3 R20, PT, PT, -R2, R21, RZ ;  /* 0x0000001502147210 */ /* 0x000fc60007ffe1ff */
[----:B------:R-:W-:-:S04]  /*2450*/  IMAD R25, R25, 0x38, R22 ;  /* 0x0000003819197824 */ /* 0x000fc800078e0216 */
[----:B------:R-:W-:-:S05]  /*2460*/  IMAD R25, R20, 0x8, R25 ;  /* 0x0000000814197824 */ /* 0x000fca00078e0219 */
[----:B------:R0:W2:Y:S01]  /*2470*/  LDS.64 R20, [R25+0xc0] ;  /* 0x0000c00019147984 */ /* 0x0000a20000000a00 */
[----:B------:R-:W-:-:S04]  /*2480*/  IADD3 R26, PT, PT, R26, R5, RZ ;  /* 0x000000051a1a7210 */ /* 0x000fc80007ffe0ff */
[----:B------:R-:W-:-:S05]  /*2490*/  IABS R28, R26 ;  /* 0x0000001a001c7213 */ /* 0x000fca0000000000 */
[----:B------:R-:W-:-:S04]  /*24a0*/  IMAD.HI.U32 R27, R24, R28, RZ ;  /* 0x0000001c181b7227 */ /* 0x000fc800078e00ff */
[----:B------:R-:W-:-:S04]  /*24b0*/  IMAD.MOV R29, RZ, RZ, -R27 ;  /* 0x000000ffff1d7224 */ /* 0x000fc800078e0a1b */
[----:B------:R-:W-:-:S05]  /*24c0*/  IMAD R28, R9, R29, R28 ;  /* 0x0000001d091c7224 */ /* 0x000fca00078e021c */
[----:B------:R-:W-:Y:S02]  /*24d0*/  ISETP.GT.U32.AND P3, PT, R9, R28, PT ;  /* 0x0000001c0900720c */ /* 0x000fe40003f64070 */
[----:B0-----:R-:W-:-:S11]  /*24e0*/  LOP3.LUT R25, R26, R5, RZ, 0x3c, !PT ;  /* 0x000000051a197212 */ /* 0x001fd600078e3cff */
[----:B------:R-:W-:-:S04]  /*24f0*/  @!P3 IADD3 R28, PT, PT, R28, -R9, RZ ;  /* 0x800000091c1cb210 */ /* 0x000fc80007ffe0ff */
[----:B------:R-:W-:Y:S02]  /*2500*/  ISETP.GE.U32.AND P2, PT, R28, R9, PT ;  /* 0x000000091c00720c */ /* 0x000fe40003f46070 */
[----:B------:R-:W-:Y:S01]  /*2510*/  ISETP.GE.AND P4, PT, R25, RZ, PT ;  /* 0x000000ff1900720c */ /* 0x000fe20003f86270 */
[----:B------:R-:W-:-:S10]  /*2520*/  @!P3 VIADD R27, R27, 0x1 ;  /* 0x000000011b1bb836 */ /* 0x000fd40000000000 */
[----:B------:R-:W-:Y:S01]  /*2530*/  @P2 IADD3 R27, PT, PT, R27, 0x1, RZ ;  /* 0x000000011b1b2810 */ /* 0x000fe20007ffe0ff */
[----:B--2---:R-:W-:Y:S01]  /*2540*/  DFMA R14, R14, R20, R16 ;  /* 0x000000140e0e722b */ /* 0x004fe20000000010 */
[----:B------:R-:W2:Y:S04]  /*2550*/  LDG.E.64 R16, desc[UR10][R12.64+0x10] ;  /* 0x0000100a0c107981 */ /* 0x000ea8000c1e1b00 */
[----:B------:R0:W4:Y:S01]  /*2560*/  LDG.E.64 R20, desc[UR10][R12.64+0x18] ;  /* 0x0000180a0c147981 */ /* 0x000122000c1e1b00 */
[----:B------:R-:W-:Y:S01]  /*2570*/  @!P4 IMAD.MOV R27, RZ, RZ, -R27 ;  /* 0x000000ffff1bc224 */ /* 0x000fe200078e0a1b */
[----:B------:R-:W-:-:S04]  /*2580*/  IADD3 R6, PT, PT, R6, 0x4, RZ ;  /* 0x0000000406067810 */ /* 0x000fc80007ffe0ff */
[----:B------:R-:W-:-:S04]  /*2590*/  SEL R27, R23, R27, !P1 ;  /* 0x0000001b171b7207 */ /* 0x000fc80004800000 */
[----:B0-----:R-:W-:-:S05]  /*25a0*/  IADD3 R12, PT, PT, -R27, RZ, RZ ;  /* 0x000000ff1b0c7210 */ /* 0x001fca0007ffe1ff */
[----:B------:R-:W-:Y:S01]  /*25b0*/  IMAD R12, R5, R12, R26 ;  /* 0x0000000c050c7224 */ /* 0x000fe200078e021a */
[----:B------:R-:W-:-:S03]  /*25c0*/  IADD3 R26, PT, PT, R26, R5, RZ ;  /* 0x000000051a1a7210 */ /* 0x000fc60007ffe0ff */
[----:B------:R-:W-:Y:S01]  /*25d0*/  VIADD R13, R12, -UR5 ;  /* 0x800000050c0d7c36 */ /* 0x000fe20008000000 */
[----:B------:R-:W-:-:S03]  /*25e0*/  IADD3 R12, PT, PT, -R2, R27, RZ ;  /* 0x0000001b020c7210 */ /* 0x000fc60007ffe1ff */
[----:B------:R-:W-:-:S04]  /*25f0*/  IMAD R13, R13, 0x38, R22 ;  /* 0x000000380d0d7824 */ /* 0x000fc800078e0216 */
[----:B------:R-:W-:-:S05]  /*2600*/  IMAD R25, R12, 0x8, R13 ;  /* 0x000000080c197824 */ /* 0x000fca00078e020d */
[----:B------:R-:W3:Y:S02]  /*2610*/  LDS.64 R12, [R25+0xc0] ;  /* 0x0000c000190c7984 */ /* 0x000ee40000000a00 */
[----:B---3--:R-:W-:Y:S01]  /*2620*/  DFMA R12, R18, R12, R14 ;  /* 0x0000000c120c722b */ /* 0x008fe2000000000e */
[----:B------:R-:W-:Y:S01]  /*2630*/  IABS R18, R26 ;  /* 0x0000001a00127213 */ /* 0x000fe20000000000 */
[----:B------:R-:W-:-:S04]  /*2640*/  IMAD.IADD R14, R26, 0x1, R5 ;  /* 0x000000011a0e7824 */ /* 0x000fc800078e0205 */
[----:B------:R-:W-:Y:S01]  /*2650*/  IMAD.HI.U32 R15, R24, R18, RZ ;  /* 0x00000012180f7227 */ /* 0x000fe200078e00ff */
[----:B------:R-:W-:-:S04]  /*2660*/  IABS R28, R14 ;  /* 0x0000000e001c7213 */ /* 0x000fc80000000000 */
[----:B------:R-:W-:Y:S01]  /*2670*/  IADD3 R19, PT, PT, -R15, RZ, RZ ;  /* 0x000000ff0f137210 */ /* 0x000fe20007ffe1ff */
[----:B------:R-:W-:-:S04]  /*2680*/  IMAD.HI.U32 R24, R24, R28, RZ ;  /* 0x0000001c18187227 */ /* 0x000fc800078e00ff */
[----:B------:R-:W-:Y:S02]  /*2690*/  IMAD R18, R9, R19, R18 ;  /* 0x0000001309127224 */ /* 0x000fe400078e0212 */
[----:B------:R-:W-:-:S03]  /*26a0*/  IMAD.MOV R19, RZ, RZ, -R24 ;  /* 0x000000ffff137224 */ /* 0x000fc600078e0a18 */
[C---:B------:R-:W-:Y:S01]  /*26b0*/  ISETP.GT.U32.AND P6, PT, R9.reuse, R18, PT ;  /* 0x000000120900720c */ /* 0x040fe20003fc4070 */
[----:B------:R-:W-:-:S05]  /*26c0*/  IMAD R28, R9, R19, R28 ;  /* 0x00000013091c7224 */ /* 0x000fca00078e021c */
[----:B------:R-:W-:-:S07]  /*26d0*/  ISETP.GT.U32.AND P4, PT, R9, R28, PT ;  /* 0x0000001c0900720c */ /* 0x000fce0003f84070 */
[-C--:B------:R-:W-:Y:S02]  /*26e0*/  @!P6 IADD3 R18, PT, PT, R18, -R9.reuse, RZ ;  /* 0x800000091212e210 */ /* 0x080fe40007ffe0ff */
[----:B------:R-:W-:Y:S02]  /*26f0*/  @!P6 IADD3 R15, PT, PT, R15, 0x1, RZ ;  /* 0x000000010f0fe810 */ /* 0x000fe40007ffe0ff */
[----:B------:R-:W-:Y:S02]  /*2700*/  ISETP.GE.U32.AND P5, PT, R18, R9, PT ;  /* 0x000000091200720c */ /* 0x000fe40003fa6070 */
[----:B------:R-:W-:Y:S01]  /*2710*/  @!P4 IMAD.IADD R28, R28, 0x1, -R9 ;  /* 0x000000011c1cc824 */ /* 0x000fe200078e0a09 */
[----:B------:R-:W-:Y:S02]  /*2720*/  LOP3.LUT R18, R26, R5, RZ, 0x3c, !PT ;  /* 0x000000051a127212 */ /* 0x000fe400078e3cff */
[----:B------:R-:W-:Y:S02]  /*2730*/  @!P4 IADD3 R24, PT, PT, R24, 0x1, RZ ;  /* 0x000000011818c810 */ /* 0x000fe40007ffe0ff */
[----:B------:R-:W-:-:S02]  /*2740*/  ISETP.GE.AND P2, PT, R18, RZ, PT ;  /* 0x000000ff1200720c */ /* 0x000fc40003f46270 */
[----:B------:R-:W-:Y:S02]  /*2750*/  ISETP.GE.U32.AND P3, PT, R28, R9, PT ;  /* 0x000000091c00720c */ /* 0x000fe40003f66070 */
[----:B------:R-:W-:Y:S02]  /*2760*/  LOP3.LUT R9, R14, R5, RZ, 0x3c, !PT ;  /* 0x000000050e097212 */ /* 0x000fe400078e3cff */
[----:B------:R-:W-:Y:S02]  /*2770*/  @P5 VIADD R15, R15, 0x1 ;  /* 0x000000010f0f5836 */ /* 0x000fe40000000000 */
[----:B------:R-:W-:-:S05]  /*2780*/  ISETP.GE.AND P5, PT, R9, RZ, PT ;  /* 0x000000ff0900720c */ /* 0x000fca0003fa6270 */
[----:B------:R-:W-:Y:S02]  /*2790*/  @!P2 IADD3 R15, PT, PT, -R15, RZ, RZ ;  /* 0x000000ff0f0fa210 */ /* 0x000fe40007ffe1ff */
[----:B------:R-:W-:Y:S02]  /*27a0*/  @P3 VIADD R24, R24, 0x1 ;  /* 0x0000000118183836 */ /* 0x000fe40000000000 */
[----:B------:R-:W-:-:S04]  /*27b0*/  SEL R15, R23, R15, !P1 ;  /* 0x0000000f170f7207 */ /* 0x000fc80004800000 */
[----:B------:R-:W-:Y:S01]  /*27c0*/  @!P5 IMAD.MOV R24, RZ, RZ, -R24 ;  /* 0x000000ffff18d224 */ /* 0x000fe200078e0a18 */
[----:B------:R-:W-:-:S04]  /*27d0*/  IADD3 R9, PT, PT, -R15, RZ, RZ ;  /* 0x000000ff0f097210 */ /* 0x000fc80007ffe1ff */
[----:B------:R-:W-:Y:S01]  /*27e0*/  SEL R23, R23, R24, !P1 ;  /* 0x0000001817177207 */ /* 0x000fe20004800000 */
[----:B------:R-:W-:-:S04]  /*27f0*/  IMAD R26, R5, R9, R26 ;  /* 0x00000009051a7224 */ /* 0x000fc800078e021a */
[----:B------:R-:W-:Y:S01]  /*2800*/  IMAD.MOV R18, RZ, RZ, -R23 ;  /* 0x000000ffff127224 */ /* 0x000fe200078e0a17 */
[----:B------:R-:W-:-:S03]  /*2810*/  IADD3 R9, PT, PT, R26, -UR5, RZ ;  /* 0x800000051a097c10 */ /* 0x000fc6000fffe0ff */
[----:B------:R-:W-:Y:S02]  /*2820*/  IMAD R18, R5, R18, R14 ;  /* 0x0000001205127224 */ /* 0x000fe400078e020e */
[----:B------:R-:W-:Y:S02]  /*2830*/  IMAD R9, R9, 0x38, R22 ;  /* 0x0000003809097824 */ /* 0x000fe400078e0216 */
[----:B------:R-:W-:Y:S01]  /*2840*/  IMAD.IADD R14, R15, 0x1, -R2 ;  /* 0x000000010f0e7824 */ /* 0x000fe200078e0a02 */
[----:B------:R-:W-:-:S03]  /*2850*/  IADD3 R15, PT, PT, R18, -UR5, RZ ;  /* 0x80000005120f7c10 */ /* 0x000fc6000fffe0ff */
[----:B------:R-:W-:Y:S01]  /*2860*/  IMAD R9, R14, 0x8, R9 ;  /* 0x000000080e097824 */ /* 0x000fe200078e0209 */
[----:B------:R-:W-:Y:S01]  /*2870*/  IADD3 R14, PT, PT, -R2, R23, RZ ;  /* 0x00000017020e7210 */ /* 0x000fe20007ffe1ff */
[----:B------:R-:W-:-:S03]  /*2880*/  IMAD R15, R15, 0x38, R22 ;  /* 0x000000380f0f7824 */ /* 0x000fc600078e0216 */
[----:B------:R-:W2:Y:S01]  /*2890*/  LDS.64 R18, [R9+0xc0] ;  /* 0x0000c00009127984 */ /* 0x000ea20000000a00 */
[----:B------:R-:W-:-:S06]  /*28a0*/  IMAD R14, R14, 0x8, R15 ;  /* 0x000000080e0e7824 */ /* 0x000fcc00078e020f */
[----:B------:R-:W4:Y:S01]  /*28b0*/  LDS.64 R14, [R14+0xc0] ;  /* 0x0000c0000e0e7984 */ /* 0x000f220000000a00 */
[----:B--2---:R-:W-:-:S08]  /*28c0*/  DFMA R16, R16, R18, R12 ;  /* 0x000000121010722b */ /* 0x004fd0000000000c */
[----:B----4-:R-:W-:-:S11]  /*28d0*/  DFMA R16, R20, R14, R16 ;  /* 0x0000000e1410722b */ /* 0x010fd60000000010 */
.L_x_8:
[----:B------:R-:W-:Y:S05]  /*28e0*/  @!P0 BRA `(.L_x_5) ;  /* 0x0000000400bc8947 */ /* 0x000fea0003800000 */
[----:B------:R-:W-:Y:S02]  /*28f0*/  ISETP.NE.AND P1, PT, R8, 0x1, PT ;  /* 0x000000010800780c */ /* 0x000fe40003f25270 */
[----:B------:R-:W-:-:S04]  /*2900*/  LOP3.LUT R7, R7, 0x1, RZ, 0xc0, !PT ;  /* 0x0000000107077812 */ /* 0x000fc800078ec0ff */
[----:B------:R-:W-:-:S07]  /*2910*/  ISETP.NE.U32.AND P0, PT, R7, 0x1, PT ;  /* 0x000000010700780c */ /* 0x000fce0003f05070 */
[----:B------:R-:W-:Y:S06]  /*2920*/  @!P1 BRA `(.L_x_9) ;  /* 0x0000000400049947 */ /* 0x000fec0003800000 */
[----:B------:R-:W0:Y:S01]  /*2930*/  LDC.64 R8, c[0x0][0x388] ;  /* 0x0000e200ff087b82 */ /* 0x000e220000000a00 */
[----:B------:R-:W-:-:S04]  /*2940*/  IMAD.IADD R15, R4, 0x1, R6 ;  /* 0x00000001040f7824 */ /* 0x000fc800078e0206 */
[----:B0-----:R-:W-:-:S05]  /*2950*/  IMAD.WIDE R14, R15, 0x8, R8 ;  /* 0x000000080f0e7825 */ /* 0x001fca00078e0208 */
[----:B------:R-:W2:Y:S04]  /*2960*/  LDG.E.64 R12, desc[UR10][R14.64] ;  /* 0x0000000a0e0c7981 */ /* 0x000ea8000c1e1b00 */
[----:B------:R0:W3:Y:S01]  /*2970*/  LDG.E.64 R8, desc[UR10][R14.64+0x8] ;  /* 0x0000080a0e087981 */ /* 0x0000e2000c1e1b00 */
[-C--:B------:R-:W-:Y:S01]  /*2980*/  IABS R7, R5.reuse ;  /* 0x0000000500077213 */ /* 0x080fe20000000000 */
[----:B------:R-:W-:Y:S02]  /*2990*/  IMAD.IADD R18, R3, 0x1, R6 ;  /* 0x0000000103127824 */ /* 0x000fe400078e0206 */
[----:B------:R-:W-:Y:S01]  /*29a0*/  VIADD R6, R6, 0x2 ;  /* 0x0000000206067836 */ /* 0x000fe20000000000 */
[----:B------:R-:W1:Y:S01]  /*29b0*/  I2F.RP R19, R7 ;  /* 0x0000000700137306 */ /* 0x000e620000209400 */
[----:B------:R-:W-:-:S04]  /*29c0*/  IMAD R18, R18, R5, R0 ;  /* 0x0000000512127224 */ /* 0x000fc800078e0200 */
[----:B0-----:R-:W-:-:S05]  /*29d0*/  IMAD.IADD R14, R18, 0x1, R5 ;  /* 0x00000001120e7824 */ /* 0x001fca00078e0205 */
[----:B------:R-:W-:Y:S01]  /*29e0*/  IABS R24, R14 ;  /* 0x0000000e00187213 */ /* 0x000fe20000000000 */
[----:B-1----:R-:W0:Y:S02]  /*29f0*/  MUFU.RCP R19, R19 ;  /* 0x0000001300137308 */ /* 0x002e240000001000 */
[----:B0-----:R-:W-:-:S06]  /*2a00*/  IADD3 R20, PT, PT, R19, 0xffffffe, RZ ;  /* 0x0ffffffe13147810 */ /* 0x001fcc0007ffe0ff */
[----:B------:R0:W1:Y:S02]  /*2a10*/  F2I.FTZ.U32.TRUNC.NTZ R21, R20 ;  /* 0x0000001400157305 */ /* 0x000064000021f000 */
[----:B0-----:R-:W-:Y:S02]  /*2a20*/  MOV R20, RZ ;  /* 0x000000ff00147202 */ /* 0x001fe40000000f00 */
[----:B-1----:R-:W-:-:S05]  /*2a30*/  IADD3 R22, PT, PT, RZ, -R21, RZ ;  /* 0x80000015ff167210 */ /* 0x002fca0007ffe0ff */
[----:B------:R-:W-:Y:S01]  /*2a40*/  IMAD R15, R22, R7, RZ ;  /* 0x00000007160f7224 */ /* 0x000fe200078e02ff */
[----:B------:R-:W-:-:S03]  /*2a50*/  IABS R22, R18 ;  /* 0x0000001200167213 */ /* 0x000fc60000000000 */
[----:B------:R-:W-:-:S06]  /*2a60*/  IMAD.HI.U32 R21, R21, R15, R20 ;  /* 0x0000000f15157227 */ /* 0x000fcc00078e0014 */
[----:B------:R-:W-:-:S04]  /*2a70*/  IMAD.HI.U32 R15, R21, R22, RZ ;  /* 0x00000016150f7227 */ /* 0x000fc800078e00ff */
[----:B------:R-:W-:Y:S02]  /*2a80*/  IMAD.MOV R19, RZ, RZ, -R15 ;  /* 0x000000ffff137224 */ /* 0x000fe400078e0a0f */
[----:B------:R-:W-:Y:S01]  /*2a90*/  IMAD.HI.U32 R20, R21, R24, RZ ;  /* 0x0000001815147227 */ /* 0x000fe200078e00ff */
[----:B------:R-:W-:-:S03]  /*2aa0*/  LOP3.LUT R21, R18, R5, RZ, 0x3c, !PT ;  /* 0x0000000512157212 */ /* 0x000fc600078e3cff */
[----:B------:R-:W-:Y:S01]  /*2ab0*/  IMAD R22, R7, R19, R22 ;  /* 0x0000001307167224 */ /* 0x000fe200078e0216 */
[----:B------:R-:W-:Y:S02]  /*2ac0*/  IADD3 R19, PT, PT, -R20, RZ, RZ ;  /* 0x000000ff14137210 */ /* 0x000fe40007ffe1ff */
[----:B------:R-:W-:Y:S02]  /*2ad0*/  ISETP.GE.AND P1, PT, R21, RZ, PT ;  /* 0x000000ff1500720c */ /* 0x000fe40003f26270 */
[C---:B------:R-:W-:Y:S01]  /*2ae0*/  ISETP.GT.U32.AND P4, PT, R7.reuse, R22, PT ;  /* 0x000000160700720c */ /* 0x040fe20003f84070 */
[C---:B------:R-:W-:Y:S02]  /*2af0*/  IMAD R24, R7.reuse, R19, R24 ;  /* 0x0000001307187224 */ /* 0x040fe400078e0218 */
[----:B------:R-:W0:Y:S03]  /*2b00*/  S2R R19, SR_CgaCtaId ;  /* 0x0000000000137919 */ /* 0x000e260000008800 */
[----:B------:R-:W-:-:S07]  /*2b10*/  ISETP.GT.U32.AND P5, PT, R7, R24, PT ;  /* 0x000000180700720c */ /* 0x000fce0003fa4070 */
[----:B------:R-:W-:Y:S02]  /*2b20*/  @!P4 IMAD.IADD R22, R22, 0x1, -R7 ;  /* 0x000000011616c824 */ /* 0x000fe400078e0a07 */
[----:B------:R-:W-:Y:S01]  /*2b30*/  @!P4 VIADD R15, R15, 0x1 ;  /* 0x000000010f0fc836 */ /* 0x000fe20000000000 */
[----:B------:R-:W-:Y:S02]  /*2b40*/  ISETP.NE.AND P4, PT, R5, RZ, PT ;  /* 0x000000ff0500720c */ /* 0x000fe40003f85270 */
[-C--:B------:R-:W-:Y:S01]  /*2b50*/  ISETP.GE.U32.AND P3, PT, R22, R7.reuse, PT ;  /* 0x000000071600720c */ /* 0x080fe20003f66070 */
[----:B------:R-:W-:Y:S01]  /*2b60*/  @!P5 VIADD R20, R20, 0x1 ;  /* 0x000000011414d836 */ /* 0x000fe20000000000 */
[-C--:B------:R-:W-:Y:S02]  /*2b70*/  @!P5 IADD3 R24, PT, PT, R24, -R7.reuse, RZ ;  /* 0x800000071818d210 */ /* 0x080fe40007ffe0ff */
[----:B------:R-:W-:Y:S02]  /*2b80*/  MOV R22, 0x400 ;  /* 0x0000040000167802 */ /* 0x000fe40000000f00 */
[----:B------:R-:W-:-:S02]  /*2b90*/  ISETP.GE.U32.AND P2, PT, R24, R7, PT ;  /* 0x000000071800720c */ /* 0x000fc40003f46070 */
[----:B------:R-:W-:-:S05]  /*2ba0*/  LOP3.LUT R7, R14, R5, RZ, 0x3c, !PT ;  /* 0x000000050e077212 */ /* 0x000fca00078e3cff */
[----:B------:R-:W-:Y:S02]  /*2bb0*/  @P3 IADD3 R15, PT, PT, R15, 0x1, RZ ;  /* 0x000000010f0f3810 */ /* 0x000fe40007ffe0ff */
[----:B------:R-:W-:Y:S02]  /*2bc0*/  ISETP.GE.AND P3, PT, R7, RZ, PT ;  /* 0x000000ff0700720c */ /* 0x000fe40003f66270 */
[----:B------:R-:W-:Y:S01]  /*2bd0*/  LOP3.LUT R7, RZ, R5, RZ, 0x33, !PT ;  /* 0x00000005ff077212 */ /* 0x000fe200078e33ff */
[----:B------:R-:W-:Y:S01]  /*2be0*/  @!P1 IMAD.MOV R15, RZ, RZ, -R15 ;  /* 0x000000ffff0f9224 */ /* 0x000fe200078e0a0f */
[----:B------:R-:W-:Y:S02]  /*2bf0*/  @P2 IADD3 R20, PT, PT, R20, 0x1, RZ ;  /* 0x0000000114142810 */ /* 0x000fe40007ffe0ff */
[----:B0-----:R-:W-:Y:S02]  /*2c00*/  LEA R19, R19, R22, 0x18 ;  /* 0x0000001613137211 */ /* 0x001fe400078ec0ff */
[----:B------:R-:W-:-:S05]  /*2c10*/  SEL R15, R7, R15, !P4 ;  /* 0x0000000f070f7207 */ /* 0x000fca0006000000 */
[----:B------:R-:W-:Y:S01]  /*2c20*/  @!P3 IADD3 R20, PT, PT, -R20, RZ, RZ ;  /* 0x000000ff1414b210 */ /* 0x000fe20007ffe1ff */
[----:B------:R-:W-:Y:S01]  /*2c30*/  IMAD.MOV R21, RZ, RZ, -R15 ;  /* 0x000000ffff157224 */ /* 0x000fe200078e0a0f */
[----:B------:R-:W-:Y:S02]  /*2c40*/  IADD3 R15, PT, PT, -R2, R15, RZ ;  /* 0x0000000f020f7210 */ /* 0x000fe40007ffe1ff */
[----:B------:R-:W-:Y:S01]  /*2c50*/  SEL R7, R7, R20, !P4 ;  /* 0x0000001407077207 */ /* 0x000fe20006000000 */
[----:B------:R-:W-:-:S03]  /*2c60*/  IMAD R18, R5, R21, R18 ;  /* 0x0000001505127224 */ /* 0x000fc600078e0212 */
[C---:B------:R-:W-:Y:S01]  /*2c70*/  IADD3 R20, PT, PT, -R7.reuse, RZ, RZ ;  /* 0x000000ff07147210 */ /* 0x040fe20007ffe1ff */
[----:B------:R-:W-:Y:S02]  /*2c80*/  VIADD R18, R18, -UR5 ;  /* 0x8000000512127c36 */ /* 0x000fe40008000000 */
[----:B------:R-:W-:Y:S02]  /*2c90*/  IMAD.IADD R7, R7, 0x1, -R2 ;  /* 0x0000000107077824 */ /* 0x000fe400078e0a02 */
[----:B------:R-:W-:Y:S02]  /*2ca0*/  IMAD R14, R5, R20, R14 ;  /* 0x00000014050e7224 */ /* 0x000fe400078e020e */
[----:B------:R-:W-:Y:S02]  /*2cb0*/  IMAD R18, R18, 0x38, R19 ;  /* 0x0000003812127824 */ /* 0x000fe400078e0213 */
[----:B------:R-:W-:-:S03]  /*2cc0*/  VIADD R14, R14, -UR5 ;  /* 0x800000050e0e7c36 */ /* 0x000fc60008000000 */
[----:B------:R-:W-:Y:S01]  /*2cd0*/  LEA R15, R15, R18, 0x3 ;  /* 0x000000120f0f7211 */ /* 0x000fe200078e18ff */
[----:B------:R-:W-:-:S05]  /*2ce0*/  IMAD R18, R14, 0x38, R19 ;  /* 0x000000380e127824 */ /* 0x000fca00078e0213 */
[----:B------:R-:W2:Y:S01]  /*2cf0*/  LDS.64 R14, [R15+0xc0] ;  /* 0x0000c0000f0e7984 */ /* 0x000ea20000000a00 */
[----:B------:R-:W-:-:S06]  /*2d00*/  LEA R18, R7, R18, 0x3 ;  /* 0x0000001207127211 */ /* 0x000fcc00078e18ff */
[----:B------:R-:W3:Y:S01]  /*2d10*/  LDS.64 R18, [R18+0xc0] ;  /* 0x0000c00012127984 */ /* 0x000ee20000000a00 */
[----:B--2---:R-:W-:-:S08]  /*2d20*/  DFMA R12, R12, R14, R16 ;  /* 0x0000000e0c0c722b */ /* 0x004fd00000000010 */
[----:B---3--:R-:W-:-:S11]  /*2d30*/  DFMA R16, R8, R18, R12 ;  /* 0x000000120810722b */ /* 0x008fd6000000000c */
.L_x_9:
[----:B------:R-:W-:Y:S05]  /*2d40*/  @!P0 BRA `(.L_x_5) ;  /* 0x0000000000a48947 */ /* 0x000fea0003800000 */
[----:B------:R-:W0:Y:S01]  /*2d50*/  LDC.64 R8, c[0x0][0x388] ;  /* 0x0000e200ff087b82 */ /* 0x000e220000000a00 */
[----:B------:R-:W-:-:S05]  /*2d60*/  IADD3 R7, PT, PT, R4, R6, RZ ;  /* 0x0000000604077210 */ /* 0x000fca0007ffe0ff */
[----:B0-----:R-:W-:-:S06]  /*2d70*/  IMAD.WIDE R8, R7, 0x8, R8 ;  /* 0x0000000807087825 */ /* 0x001fcc00078e0208 */
[----:B------:R-:W2:Y:S01]  /*2d80*/  LDG.E.64 R8, desc[UR10][R8.64] ;  /* 0x0000000a08087981 */ /* 0x000ea2000c1e1b00 */
[-C--:B------:R-:W-:Y:S02]  /*2d90*/  IABS R14, R5.reuse ;  /* 0x00000005000e7213 */ /* 0x080fe40000000000 */
[----:B------:R-:W-:Y:S02]  /*2da0*/  IADD3 R3, PT, PT, R3, R6, RZ ;  /* 0x0000000603037210 */ /* 0x000fe40007ffe0ff */
[----:B------:R-:W0:Y:S01]  /*2db0*/  I2F.RP R4, R14 ;  /* 0x0000000e00047306 */ /* 0x000e220000209400 */
[----:B------:R-:W-:Y:S02]  /*2dc0*/  MOV R6, RZ ;  /* 0x000000ff00067202 */ /* 0x000fe40000000f00 */
[----:B------:R-:W-:-:S05]  /*2dd0*/  IMAD R12, R3, R5, R0 ;  /* 0x00000005030c7224 */ /* 0x000fca00078e0200 */
[----:B0-----:R-:W0:Y:S02]  /*2de0*/  MUFU.RCP R4, R4 ;  /* 0x0000000400047308 */ /* 0x001e240000001000 */
[----:B0-----:R-:W-:-:S06]  /*2df0*/  VIADD R7, R4, 0xffffffe ;  /* 0x0ffffffe04077836 */ /* 0x001fcc0000000000 */
[----:B------:R-:W0:Y:S02]  /*2e00*/  F2I.FTZ.U32.TRUNC.NTZ R7, R7 ;  /* 0x0000000700077305 */ /* 0x000e24000021f000 */
[----:B0-----:R-:W-:-:S04]  /*2e10*/  IMAD.MOV R13, RZ, RZ, -R7 ;  /* 0x000000ffff0d7224 */ /* 0x001fc800078e0a07 */
[----:B------:R-:W-:Y:S01]  /*2e20*/  IMAD R3, R13, R14, RZ ;  /* 0x0000000e0d037224 */ /* 0x000fe200078e02ff */
[----:B------:R-:W-:-:S03]  /*2e30*/  IABS R13, R12 ;  /* 0x0000000c000d7213 */ /* 0x000fc60000000000 */
[----:B------:R-:W-:Y:S02]  /*2e40*/  IMAD.HI.U32 R0, R7, R3, R6 ;  /* 0x0000000307007227 */ /* 0x000fe400078e0006 */
[----:B------:R-:W0:Y:S02]  /*2e50*/  S2R R6, SR_CgaCtaId ;  /* 0x0000000000067919 */ /* 0x000e240000008800 */
[----:B------:R-:W-:-:S04]  /*2e60*/  IMAD.MOV.U32 R3, RZ, RZ, R13 ;  /* 0x000000ffff037224 */ /* 0x000fc800078e000d */
[----:B------:R-:W-:-:S05]  /*2e70*/  IMAD.HI.U32 R0, R0, R3, RZ ;  /* 0x0000000300007227 */ /* 0x000fca00078e00ff */
[----:B------:R-:W-:-:S05]  /*2e80*/  IADD3 R4, PT, PT, -R0, RZ, RZ ;  /* 0x000000ff00047210 */ /* 0x000fca0007ffe1ff */
[----:B------:R-:W-:-:S05]  /*2e90*/  IMAD R3, R14, R4, R3 ;  /* 0x000000040e037224 */ /* 0x000fca00078e0203 */
[----:B------:R-:W-:-:S13]  /*2ea0*/  ISETP.GT.U32.AND P1, PT, R14, R3, PT ;  /* 0x000000030e00720c */ /* 0x000fda0003f24070 */
[----:B------:R-:W-:Y:S01]  /*2eb0*/  @!P1 IMAD.IADD R3, R3, 0x1, -R14 ;  /* 0x0000000103039824 */ /* 0x000fe200078e0a0e */
[----:B------:R-:W-:Y:S02]  /*2ec0*/  @!P1 IADD3 R0, PT, PT, R0, 0x1, RZ ;  /* 0x0000000100009810 */ /* 0x000fe40007ffe0ff */
[----:B------:R-:W-:Y:S02]  /*2ed0*/  ISETP.NE.AND P1, PT, R5, RZ, PT ;  /* 0x000000ff0500720c */ /* 0x000fe40003f25270 */
[----:B------:R-:W-:Y:S02]  /*2ee0*/  ISETP.GE.U32.AND P0, PT, R3, R14, PT ;  /* 0x0000000e0300720c */ /* 0x000fe40003f06070 */
[----:B------:R-:W-:-:S04]  /*2ef0*/  LOP3.LUT R3, R12, R5, RZ, 0x3c, !PT ;  /* 0x000000050c037212 */ /* 0x000fc800078e3cff */
[----:B------:R-:W-:Y:S02]  /*2f00*/  ISETP.GE.AND P2, PT, R3, RZ, PT ;  /* 0x000000ff0300720c */ /* 0x000fe40003f46270 */
[----:B------:R-:W-:-:S04]  /*2f10*/  MOV R3, 0x400 ;  /* 0x0000040000037802 */ /* 0x000fc80000000f00 */
[----:B0-----:R-:W-:Y:S01]  /*2f20*/  LEA R6, R6, R3, 0x18 ;  /* 0x0000000306067211 */ /* 0x001fe200078ec0ff */
[----:B------:R-:W-:-:S06]  /*2f30*/  @P0 VIADD R0, R0, 0x1 ;  /* 0x0000000100000836 */ /* 0x000fcc0000000000 */
[----:B------:R-:W-:Y:S02]  /*2f40*/  @!P2 IADD3 R0, PT, PT, -R0, RZ, RZ ;  /* 0x000000ff0000a210 */ /* 0x000fe40007ffe1ff */
[----:B------:R-:W-:-:S05]  /*2f50*/  @!P1 LOP3.LUT R0, RZ, R5, RZ, 0x33, !PT ;  /* 0x00000005ff009212 */ /* 0x000fca00078e33ff */
[----:B------:R-:W-:Y:S02]  /*2f60*/  IMAD.MOV R4, RZ, RZ, -R0 ;  /* 0x000000ffff047224 */ /* 0x000fe400078e0a00 */
[----:B------:R-:W-:Y:S02]  /*2f70*/  IMAD.IADD R0, R0, 0x1, -R2 ;  /* 0x0000000100007824 */ /* 0x000fe400078e0a02 */
[----:B------:R-:W-:-:S05]  /*2f80*/  IMAD R5, R5, R4, R12 ;  /* 0x0000000405057224 */ /* 0x000fca00078e020c */
[----:B------:R-:W-:-:S05]  /*2f90*/  IADD3 R5, PT, PT, R5, -UR5, RZ ;  /* 0x8000000505057c10 */ /* 0x000fca000fffe0ff */
[----:B------:R-:W-:-:S05]  /*2fa0*/  IMAD R5, R5, 0x38, R6 ;  /* 0x0000003805057824 */ /* 0x000fca00078e0206 */
[----:B------:R-:W-:-:S05]  /*2fb0*/  LEA R0, R0, R5, 0x3 ;  /* 0x0000000500007211 */ /* 0x000fca00078e18ff */
[----:B------:R-:W2:Y:S02]  /*2fc0*/  LDS.64 R2, [R0+0xc0] ;  /* 0x0000c00000027984 */ /* 0x000ea40000000a00 */
[----:B--2---:R-:W-:-:S11]  /*2fd0*/  DFMA R16, R8, R2, R16 ;  /* 0x000000020810722b */ /* 0x004fd60000000010 */
.L_x_5:
[----:B------:R-:W-:Y:S01]  /*2fe0*/  STG.E.64 desc[UR10][R10.64], R16 ;  /* 0x000000100a007986 */ /* 0x000fe2000c101b0a */
[----:B------:R-:W-:Y:S05]  /*2ff0*/  EXIT ;  /* 0x000000000000794d */ /* 0x000fea0003800000 */
.L_x_10:
[----:B------:R-:W-:-:S00]  /*3000*/  BRA `(.L_x_10) ;  /* 0xfffffffc00fc7947 */ /* 0x000fc0000383ffff */
[----:B------:R-:W-:-:S00]  /*3010*/  NOP ;  /* 0x0000000000007918 */ /* 0x000fc00000000000 */
        /* <DEDUP_REMOVED lines=14> */
.L_x_23:


//--------------------- .text.lambda_21017        --------------------------
	.section	.text.lambda_21017,"ax",@progbits
	.align	128
        .global         lambda_21017
        .type           lambda_21017,@function
        .size           lambda_21017,(.L_x_24 - lambda_21017)
        .other          lambda_21017,@"STO_CUDA_ENTRY STV_DEFAULT"
lambda_21017:
.text.lambda_21017:
        /* <DEDUP_REMOVED lines=18> */
[----:B------:R-:W1:Y:S01]  /*0120*/  LDCU UR5, c[0x0][0x3b8] ;  /* 0x00007700ff0577ac */ /* 0x000e620008000800 */
[----:B------:R-:W-:Y:S02]  /*0130*/  VIADD R3, R11, 0xfffffffd ;  /* 0xfffffffd0b037836 */ /* 0x000fe40000000000 */
[----:B------:R-:W-:Y:S01]  /*0140*/  HFMA2 R15, -RZ, RZ, 0, 0 ;  /* 0x00000000ff0f7431 */ /* 0x000fe200000001ff */
[----:B------:R-:W-:Y:S01]  /*0150*/  IADD3 R13, PT, PT, R17, -0x3, RZ ;  /* 0xfffffffd110d7810 */ /* 0x000fe20007ffe0ff */
[----:B------:R-:W-:Y:S01]  /*0160*/  UMOV UR6, 0x400 ;  /* 0x0000040000067882 */ /* 0x000fe20000000000 */
[--C-:B------:R-:W-:Y:S01]  /*0170*/  IMAD R16, R3, UR12, R4.reuse ;  /* 0x0000000c03107c24 */ /* 0x100fe2000f8e0204 */
[----:B------:R-:W-:Y:S01]  /*0180*/  UIADD3 UR8, UPT, UPT, UR9, 0x6, URZ ;  /* 0x0000000609087890 */ /* 0x000fe2000fffe0ff */
[----:B------:R-:W-:Y:S01]  /*0190*/  IMAD R2, R11, UR12, R4 ;  /* 0x0000000c0b027c24 */ /* 0x000fe2000f8e0204 */
[----:B------:R-:W2:Y:S01]  /*01a0*/  LDCU.64 UR10, c[0x0][0x358] ;  /* 0x00006b00ff0a77ac */ /* 0x000ea20008000a00 */
[----:B------:R-:W-:Y:S01]  /*01b0*/  VIADD R14, R12, 0x6 ;  /* 0x000000060c0e7836 */ /* 0x000fe20000000000 */
[----:B-1----:R-:W-:-:S04]  /*01c0*/  ULEA.HI UR5, UR5, UR5, URZ, 0x1 ;  /* 0x0000000505057291 */ /* 0x002fc8000f8f08ff */
[----:B------:R-:W-:Y:S02]  /*01d0*/  USHF.R.S32.HI UR5, URZ, 0x1, UR5 ;  /* 0x00000001ff057899 */ /* 0x000fe40008011405 */
[----:B0-----:R-:W-:-:S04]  /*01e0*/  ULEA UR6, UR7, UR6, 0x18 ;  /* 0x0000000607067291 */ /* 0x001fc8000f8ec0ff */
[----:B------:R-:W-:Y:S02]  /*01f0*/  IMAD.U32 R3, RZ, RZ, UR5 ;  /* 0x00000005ff037e24 */ /* 0x000fe4000f8e00ff */
[----:B--2---:R-:W-:-:S07]  /*0200*/  LEA R17, R17, UR6, 0x3 ;  /* 0x0000000611117c11 */ /* 0x004fce000f8e18ff */
.L_x_14:
[----:B0-----:R-:W0:Y:S01]  /*0210*/  LDC.64 R6, c[0x0][0x398] ;  /* 0x0000e600ff067b82 */ /* 0x001e220000000a00 */
[----:B------:R-:W1:Y:S01]  /*0220*/  LDCU UR5, c[0x0][0x3a0] ;  /* 0x00007400ff0577ac */ /* 0x000e620008000800 */
[--C-:B------:R-:W-:Y:S01]  /*0230*/  IMAD.IADD R8, R10, 0x1, R15.reuse ;  /* 0x000000010a087824 */ /* 0x100fe200078e020f */
[----:B------:R-:W-:Y:S01]  /*0240*/  IADD3 R5, PT, PT, R4, -0x3, R15 ;  /* 0xfffffffd04057810 */ /* 0x000fe20007ffe00f */
[----:B------:R-:W-:Y:S01]  /*0250*/  IMAD.MOV R19, RZ, RZ, -R12 ;  /* 0x000000ffff137224 */ /* 0x000fe200078e0a0c */
[C---:B------:R-:W-:Y:S01]  /*0260*/  ISETP.GE.U32.AND P1, PT, R15.reuse, 0x6, PT ;  /* 0x000000060f00780c */ /* 0x040fe20003f26070 */
[----:B------:R-:W-:Y:S01]  /*0270*/  IMAD.MOV.U32 R23, RZ, RZ, R13 ;  /* 0x000000ffff177224 */ /* 0x000fe200078e000d */
[----:B------:R-:W-:Y:S01]  /*0280*/  IADD3 R18, PT, PT, R16, R15, RZ ;  /* 0x0000000f10127210 */ /* 0x000fe20007ffe0ff */
[C---:B------:R-:W-:Y:S01]  /*0290*/  IMAD R21, R8.reuse, 0x38, R17 ;  /* 0x0000003808157824 */ /* 0x040fe200078e0211 */
[----:B------:R-:W-:Y:S01]  /*02a0*/  ISETP.GE.U32.AND P2, PT, R8, UR8, PT ;  /* 0x0000000808007c0c */ /* 0x000fe2000bf46070 */
[----:B------:R-:W-:Y:S01]  /*02b0*/  VIADD R15, R15, UR9 ;  /* 0x000000090f0f7c36 */ /* 0x000fe20008000000 */
[----:B------:R-:W-:Y:S01]  /*02c0*/  MOV R25, R11 ;  /* 0x0000000b00197202 */ /* 0x000fe20000000f00 */
[----:B------:R-:W2:Y:S01]  /*02d0*/  LDCU UR7, c[0x0][0x3a0] ;  /* 0x00007400ff0777ac */ /* 0x000ea20008000800 */
[----:B------:R-:W3:Y:S01]  /*02e0*/  LDCU UR6, c[0x0][0x3a4] ;  /* 0x00007480ff0677ac */ /* 0x000ee20008000800 */
[----:B-1----:R-:W-:-:S13]  /*02f0*/  ISETP.GE.U32.AND P3, PT, R5, UR5, PT ;  /* 0x0000000505007c0c */ /* 0x002fda000bf66070 */
.L_x_13:
[----:B------:R-:W-:Y:S01]  /*0300*/  IMAD.IADD R19, R12, 0x1, R19 ;  /* 0x000000010c137824 */ /* 0x000fe200078e0213 */
[----:B------:R-:W-:Y:S01]  /*0310*/  BSSY.RECONVERGENT B0, `(.L_x_11) ;  /* 0x000000d000007945 */ /* 0x000fe20003800200 */
[----:B--2---:R-:W-:-:S03]  /*0320*/  MOV R5, UR7 ;  /* 0x0000000700057c02 */ /* 0x004fc60008000f00 */
[----:B------:R-:W-:Y:S01]  /*0330*/  ISETP.GE.U32.AND P4, PT, R19, 0x6, PT ;  /* 0x000000061300780c */ /* 0x000fe20003f86070 */
[----:B------:R-:W-:-:S12]  /*0340*/  @P2 BRA `(.L_x_12) ;  /* 0x0000000000242947 */ /* 0x000fd80003800000 */
[----:B------:R-:W-:Y:S02]  /*0350*/  VIADD R9, R23, 0x3 ;  /* 0x0000000317097836 */ /* 0x000fe40000000000 */
[----:B------:R-:W-:-:S03]  /*0360*/  VIADD R8, R25, 0xfffffffd ;  /* 0xfffffffd19087836 */ /* 0x000fc60000000000 */
[----:B------:R-:W-:-:S04]  /*0370*/  ISETP.GE.U32.OR P0, PT, R9, R14, P3 ;  /* 0x0000000e0900720c */ /* 0x000fc80001f06470 */
[----:B---3--:R-:W-:-:S13]  /*0380*/  ISETP.GE.U32.OR P0, PT, R8, UR6, P0 ;  /* 0x0000000608007c0c */ /* 0x008fda0008706470 */
[----:B------:R-:W-:Y:S05]  /*0390*/  @P0 BRA `(.L_x_12) ;  /* 0x0000000000100947 */ /* 0x000fea0003800000 */
[----:B------:R-:W-:-:S05]  /*03a0*/  IADD3 R9, PT, PT, R18, -0x3, RZ ;  /* 0xfffffffd12097810 */ /* 0x000fca0007ffe0ff */
[----:B0-----:R-:W-:-:S06]  /*03b0*/  IMAD.WIDE.U32 R8, R9, 0x8, R6 ;  /* 0x0000000809087825 */ /* 0x001fcc00078e0006 */
[----:B------:R-:W2:Y:S04]  /*03c0*/  LDG.E.64 R8, desc[UR10][R8.64] ;  /* 0x0000000a08087981 */ /* 0x000ea8000c1e1b00 */
[----:B--2---:R1:W-:Y:S02]  /*03d0*/  STS.64 [R21], R8 ;  /* 0x0000000815007388 */ /* 0x0043e40000000a00 */
.L_x_12:
[----:B---3--:R-:W-:Y:S05]  /*03e0*/  BSYNC.RECONVERGENT B0 ;  /* 0x0000000000007941 */ /* 0x008fea0003800200 */
.L_x_11:
[C---:B------:R-:W-:Y:S01]  /*03f0*/  IMAD.IADD R25, R12.reuse, 0x1, R25 ;  /* 0x000000010c197824 */ /* 0x040fe200078e0219 */
[C---:B------:R-:W-:Y:S01]  /*0400*/  IADD3 R23, PT, PT, R12.reuse, R23, RZ ;  /* 0x000000170c177210 */ /* 0x040fe20007ffe0ff */
[C---:B-1----:R-:W-:Y:S02]  /*0410*/  IMAD R21, R12.reuse, 0x8, R21 ;  /* 0x000000080c157824 */ /* 0x042fe400078e0215 */
[----:B------:R-:W-:Y:S01]  /*0420*/  IMAD R18, R12, R5, R18 ;  /* 0x000000050c127224 */ /* 0x000fe200078e0212 */
[----:B------:R-:W-:Y:S06]  /*0430*/  @!P4 BRA `(.L_x_13) ;  /* 0xfffffffc00b0c947 */ /* 0x000fec000383ffff */
[----:B------:R-:W-:Y:S05]  /*0440*/  @!P1 BRA `(.L_x_14) ;  /* 0xfffffffc00709947 */ /* 0x000fea000383ffff */
[----:B------:R-:W1:Y:S01]  /*0450*/  LDC.64 R12, c[0x0][0x3c8] ;  /* 0x0000f200ff0c7b82 */ /* 0x000e620000000a00 */
[----:B0-----:R-:W-:-:S07]  /*0460*/  IMAD.IADD R7, R5, 0x1, -R3 ;  /* 0x0000000105077824 */ /* 0x001fce00078e0a03 */
[----:B------:R-:W-:Y:S01]  /*0470*/  BAR.SYNC.DEFER_BLOCKING 0x0 ;  /* 0x0000000000007b1d */ /* 0x000fe20000010000 */
[----:B------:R-:W-:Y:S02]  /*0480*/  ISETP.LE.AND P1, PT, R3, R4, PT ;  /* 0x000000040300720c */ /* 0x000fe40003f23270 */
[----:B------:R-:W-:Y:S01]  /*0490*/  ISETP.GE.AND P0, PT, R4, R7, PT ;  /* 0x000000070400720c */ /* 0x000fe20003f06270 */
[----:B-1----:R-:W-:-:S12]  /*04a0*/  IMAD.WIDE.U32 R12, R2, 0x8, R12 ;  /* 0x00000008020c7825 */ /* 0x002fd800078e000c */
[----:B------:R-:W-:Y:S05]  /*04b0*/  @!P0 BRA P1, `(.L_x_15) ;  /* 0x0000000000788947 */ /* 0x000fea0000800000 */
[----:B------:R-:W0:Y:S01]  /*04c0*/  I2F.U32.RP R3, R5 ;  /* 0x0000000500037306 */ /* 0x000e220000209000 */
[----:B------:R-:W-:-:S07]  /*04d0*/  ISETP.NE.U32.AND P2, PT, R5, RZ, PT ;  /* 0x000000ff0500720c */ /* 0x000fce0003f45070 */
[----:B0-----:R-:W0:Y:S02]  /*04e0*/  MUFU.RCP R3, R3 ;  /* 0x0000000300037308 */ /* 0x001e240000001000 */
[----:B0-----:R-:W-:-:S06]  /*04f0*/  VIADD R6, R3, 0xffffffe ;  /* 0x0ffffffe03067836 */ /* 0x001fcc0000000000 */
[----:B------:R0:W1:Y:S02]  /*0500*/  F2I.FTZ.U32.TRUNC.NTZ R7, R6 ;  /* 0x0000000600077305 */ /* 0x000064000021f000 */
[----:B0-----:R-:W-:Y:S01]  /*0510*/  IMAD.MOV.U32 R6, RZ, RZ, RZ ;  /* 0x000000ffff067224 */ /* 0x001fe200078e00ff */
[----:B-1----:R-:W-:-:S05]  /*0520*/  IADD3 R4, PT, PT, RZ, -R7, RZ ;  /* 0x80000007ff047210 */ /* 0x002fca0007ffe0ff */
[----:B------:R-:W-:-:S04]  /*0530*/  IMAD R9, R4, R5, RZ ;  /* 0x0000000504097224 */ /* 0x000fc800078e02ff */
[----:B------:R-:W-:Y:S02]  /*0540*/  IMAD.HI.U32 R7, R7, R9, R6 ;  /* 0x0000000907077227 */ /* 0x000fe400078e0006 */
[----:B------:R-:W0:Y:S04]  /*0550*/  S2R R9, SR_CgaCtaId ;  /* 0x0000000000097919 */ /* 0x000e280000008800 */
[----:B------:R-:W-:-:S04]  /*0560*/  IMAD.HI.U32 R7, R7, R2, RZ ;  /* 0x0000000207077227 */ /* 0x000fc800078e00ff */
[----:B------:R-:W-:-:S04]  /*0570*/  IMAD.MOV R4, RZ, RZ, -R7 ;  /* 0x000000ffff047224 */ /* 0x000fc800078e0a07 */
[----:B------:R-:W-:-:S05]  /*0580*/  IMAD R4, R5, R4, R2 ;  /* 0x0000000405047224 */ /* 0x000fca00078e0202 */
[----:B------:R-:W-:-:S13]  /*0590*/  ISETP.GE.U32.AND P0, PT, R4, R5, PT ;  /* 0x000000050400720c */ /* 0x000fda0003f06070 */
[----:B------:R-:W-:Y:S01]  /*05a0*/  @P0 IADD3 R4, PT, PT, R4, -R5, RZ ;  /* 0x8000000504040210 */ /* 0x000fe20007ffe0ff */
[----:B------:R-:W-:-:S03]  /*05b0*/  @P0 VIADD R7, R7, 0x1 ;  /* 0x0000000107070836 */ /* 0x000fc60000000000 */
[----:B------:R-:W-:Y:S02]  /*05c0*/  ISETP.GE.U32.AND P1, PT, R4, R5, PT ;  /* 0x000000050400720c */ /* 0x000fe40003f26070 */
[----:B------:R-:W-:-:S04]  /*05d0*/  MOV R4, 0x400 ;  /* 0x0000040000047802 */ /* 0x000fc80000000f00 */
[----:B0-----:R-:W-:-:S07]  /*05e0*/  LEA R9, R9, R4, 0x18 ;  /* 0x0000000409097211 */ /* 0x001fce00078ec0ff */
[----:B------:R-:W-:Y:S01]  /*05f0*/  @P1 VIADD R7, R7, 0x1 ;  /* 0x0000000107071836 */ /* 0x000fe20000000000 */
[----:B------:R-:W-:-:S04]  /*0600*/  @!P2 LOP3.LUT R7, RZ, R5, RZ, 0x33, !PT ;  /* 0x00000005ff07a212 */ /* 0x000fc800078e33ff */
[C---:B------:R-:W-:Y:S01]  /*0610*/  IADD3 R3, PT, PT, -R7.reuse, RZ, RZ ;  /* 0x000000ff07037210 */ /* 0x040fe20007ffe1ff */
[----:B------:R-:W-:-:S04]  /*0620*/  IMAD.IADD R7, R7, 0x1, -R0 ;  /* 0x0000000107077824 */ /* 0x000fc800078e0a00 */
[----:B------:R-:W-:-:S04]  /*0630*/  IMAD R2, R5, R3, R2 ;  /* 0x0000000305027224 */ /* 0x000fc800078e0202 */
[----:B------:R-:W-:-:S04]  /*0640*/  VIADD R2, R2, -UR4 ;  /* 0x8000000402027c36 */ /* 0x000fc80008000000 */
[----:B------:R-:W-:-:S05]  /*0650*/  IMAD R2, R2, 0x38, R9 ;  /* 0x0000003802027824 */ /* 0x000fca00078e0209 */
[----:B------:R-:W-:-:S06]  /*0660*/  LEA R2, R7, R2, 0x3 ;  /* 0x0000000207027211 */ /* 0x000fcc00078e18ff */
[----:B------:R-:W0:Y:S04]  /*0670*/  LDS.64 R2, [R2+0xc0] ;  /* 0x0000c00002027984 */ /* 0x000e280000000a00 */
[----:B0-----:R-:W-:Y:S01]  /*0680*/  STG.E.64 desc[UR10][R12.64], R2 ;  /* 0x000000020c007986 */ /* 0x001fe2000c101b0a */
[----:B------:R-:W-:Y:S05]  /*0690*/  EXIT ;  /* 0x000000000000794d */ /* 0x000fea0003800000 */
.L_x_15:
[----:B------:R-:W0:Y:S01]  /*06a0*/  LDCU UR5, c[0x0][0x3b8] ;  /* 0x00007700ff0577ac */ /* 0x000e220008000800 */
[----:B------:R-:W-:Y:S01]  /*06b0*/  CS2R R10, SRZ ;  /* 0x00000000000a7805 */ /* 0x000fe2000001ff00 */
[----:B0-----:R-:W-:-:S09]  /*06c0*/  UISETP.GE.AND UP0, UPT, UR5, -0x1, UPT ;  /* 0xffffffff0500788c */ /* 0x001fd2000bf06270 */
[----:B------:R-:W-:Y:S05]  /*06d0*/  BRA.U !UP0, `(.L_x_16) ;  /* 0x0000002908487547 */ /* 0x000fea000b800000 */
[----:B------:R-:W-:Y:S02]  /*06e0*/  IABS R4, R3 ;  /* 0x0000000300047213 */ /* 0x000fe40000000000 */
[----:B------:R-:W-:Y:S02]  /*06f0*/  CS2R R10, SRZ ;  /* 0x00000000000a7805 */ /* 0x000fe4000001ff00 */
[C---:B------:R-:W-:Y:S01]  /*0700*/  IADD3 R9, PT, PT, -R3.reuse, RZ, RZ ;  /* 0x000000ff03097210 */ /* 0x040fe20007ffe1ff */
[----:B------:R-:W-:-:S04]  /*0710*/  IMAD.IADD R6, R3, 0x1, R4 ;  /* 0x0000000103067824 */ /* 0x000fc800078e0204 */
[C---:B------:R-:W-:Y:S01]  /*0720*/  VIADD R7, R6.reuse, 0x1 ;  /* 0x0000000106077836 */ /* 0x040fe20000000000 */
[----:B------:R-:W-:-:S04]  /*0730*/  ISETP.GE.U32.AND P0, PT, R6, 0x7, PT ;  /* 0x000000070600780c */ /* 0x000fc80003f06070 */
[----:B------:R-:W-:-:S09]  /*0740*/  LOP3.LUT R8, R7, 0x7, RZ, 0xc0, !PT ;  /* 0x0000000707087812 */ /* 0x000fd200078ec0ff */
[----:B------:R-:W-:Y:S05]  /*0750*/  @!P0 BRA `(.L_x_17) ;  /* 0x00000018009c8947 */ /* 0x000fea0003800000 */
[----:B------:R-:W0:Y:S08]  /*0760*/  LDC.64 R10, c[0x0][0x3b0] ;  /* 0x0000ec00ff0a7b82 */ /* 0x000e300000000a00 */
[----:B------:R-:W1:Y:S01]  /*0770*/  LDC.64 R16, c[0x0][0x3b0] ;  /* 0x0000ec00ff107b82 */ /* 0x000e620000000a00 */
[----:B0-----:R-:W2:Y:S04]  /*0780*/  LDG.E.64 R10, desc[UR10][R10.64] ;  /* 0x0000000a0a0a7981 */ /* 0x001ea8000c1e1b00 */
[----:B-1----:R-:W3:Y:S01]  /*0790*/  LDG.E.64 R22, desc[UR10][R16.64+0x8] ;  /* 0x0000080a10167981 */ /* 0x002ee2000c1e1b00 */
[----:B------:R-:W-:-:S02]  /*07a0*/  IABS R9, R5 ;  /* 0x0000000500097213 */ /* 0x000fc40000000000 */
[----:B------:R-:W-:Y:S02]  /*07b0*/  IADD3 R24, PT, PT, R2, -R3, RZ ;  /* 0x8000000302187210 */ /* 0x000fe40007ffe0ff */
[----:B------:R-:W0:Y:S01]  /*07c0*/  I2F.RP R14, R9 ;  /* 0x00000009000e7306 */ /* 0x000e220000209400 */
[----:B------:R-:W-:Y:S01]  /*07d0*/  IMAD.MOV.U32 R20, RZ, RZ, RZ ;  /* 0x000000ffff147224 */ /* 0x000fe200078e00ff */
[----:B------:R-:W-:-:S06]  /*07e0*/  IABS R26, R24 ;  /* 0x00000018001a7213 */ /* 0x000fcc0000000000 */
[----:B0-----:R-:W0:Y:S02]  /*07f0*/  MUFU.RCP R14, R14 ;  /* 0x0000000e000e7308 */ /* 0x001e240000001000 */
[----:B0-----:R-:W-:-:S06]  /*0800*/  VIADD R21, R14, 0xffffffe ;  /* 0x0ffffffe0e157836 */ /* 0x001fcc0000000000 */
[----:B------:R-:W0:Y:S02]  /*0810*/  F2I.FTZ.U32.TRUNC.NTZ R21, R21 ;  /* 0x0000001500157305 */ /* 0x000e24000021f000 */
[----:B0-----:R-:W-:-:S04]  /*0820*/  IMAD.MOV R18, RZ, RZ, -R21 ;  /* 0x000000ffff127224 */ /* 0x001fc800078e0a15 */
[----:B------:R-:W-:Y:S02]  /*0830*/  IMAD R3, R18, R9, RZ ;  /* 0x0000000912037224 */ /* 0x000fe400078e02ff */
[----:B------:R-:W4:Y:S01]  /*0840*/  LDG.E.64 R18, desc[UR10][R16.64+0x10] ;  /* 0x0000100a10127981 */ /* 0x000f22000c1e1b00 */
[----:B------:R-:W-:Y:S02]  /*0850*/  VIADD R14, R24, 0x1 ;  /* 0x00000001180e7836 */ /* 0x000fe40000000000 */
[----:B------:R-:W-:Y:S01]  /*0860*/  IMAD.HI.U32 R20, R21, R3, R20 ;  /* 0x0000000315147227 */ /* 0x000fe200078e0014 */
[----:B------:R-:W0:Y:S02]  /*0870*/  S2R R25, SR_CgaCtaId ;  /* 0x0000000000197919 */ /* 0x000e240000008800 */
[----:B------:R-:W-:Y:S02]  /*0880*/  IABS R28, R14 ;  /* 0x0000000e001c7213 */ /* 0x000fe40000000000 */
[----:B------:R-:W-:Y:S01]  /*0890*/  LOP3.LUT R27, R14, R5, RZ, 0x3c, !PT ;  /* 0x000000050e1b7212 */ /* 0x000fe200078e3cff */
[----:B------:R-:W-:-:S05]  /*08a0*/  IMAD.HI.U32 R3, R20, R26, RZ ;  /* 0x0000001a14037227 */ /* 0x000fca00078e00ff */
[----:B------:R-:W-:-:S05]  /*08b0*/  IADD3 R15, PT, PT, -R3, RZ, RZ ;  /* 0x000000ff030f7210 */ /* 0x000fca0007ffe1ff */
[----:B------:R-:W-:Y:S02]  /*08c0*/  IMAD R26, R9, R15, R26 ;  /* 0x0000000f091a7224 */ /* 0x000fe400078e021a */
[----:B------:R-:W-:-:S03]  /*08d0*/  IMAD.HI.U32 R15, R20, R28, RZ ;  /* 0x0000001c140f7227 */ /* 0x000fc600078e00ff */
[----:B------:R-:W-:Y:S01]  /*08e0*/  ISETP.GT.U32.AND P1, PT, R9, R26, PT ;  /* 0x0000001a0900720c */ /* 0x000fe20003f24070 */
[----:B------:R-:W-:-:S04]  /*08f0*/  IMAD.MOV R21, RZ, RZ, -R15 ;  /* 0x000000ffff157224 */ /* 0x000fc800078e0a0f */
[----:B------:R-:W-:Y:S01]  /*0900*/  IMAD R28, R9, R21, R28 ;  /* 0x00000015091c7224 */ /* 0x000fe200078e021c */
[----:B------:R-:W-:-:S04]  /*0910*/  LOP3.LUT R21, R24, R5, RZ, 0x3c, !PT ;  /* 0x0000000518157212 */ /* 0x000fc800078e3cff */
[----:B------:R-:W-:Y:S02]  /*0920*/  ISETP.GT.U32.AND P3, PT, R9, R28, PT ;  /* 0x0000001c0900720c */ /* 0x000fe40003f64070 */
[----:B------:R-:W-:Y:S01]  /*0930*/  ISETP.GE.AND P2, PT, R21, RZ, PT ;  /* 0x000000ff1500720c */ /* 0x000fe20003f46270 */
[----:B------:R-:W-:Y:S01]  /*0940*/  @!P1 IMAD.IADD R26, R26, 0x1, -R9 ;  /* 0x000000011a1a9824 */ /* 0x000fe200078e0a09 */
[----:B------:R-:W-:Y:S01]  /*0950*/  MOV R21, 0x400 ;  /* 0x0000040000157802 */ /* 0x000fe20000000f00 */
[----:B------:R-:W-:-:S03]  /*0960*/  @!P1 VIADD R3, R3, 0x1 ;  /* 0x0000000103039836 */ /* 0x000fc60000000000 */
[----:B------:R-:W-:Y:S02]  /*0970*/  ISETP.GE.U32.AND P0, PT, R26, R9, PT ;  /* 0x000000091a00720c */ /* 0x000fe40003f06070 */
[----:B0-----:R-:W-:-:S03]  /*0980*/  LEA R21, R25, R21, 0x18 ;  /* 0x0000001519157211 */ /* 0x001fc600078ec0ff */
[----:B------:R-:W-:Y:S01]  /*0990*/  @!P3 IADD3 R28, PT, PT, R28, -R9, RZ ;  /* 0x800000091c1cb210 */ /* 0x000fe20007ffe0ff */
[----:B------:R-:W-:-:S03]  /*09a0*/  @!P3 VIADD R15, R15, 0x1 ;  /* 0x000000010f0fb836 */ /* 0x000fc60000000000 */
[----:B------:R-:W-:-:S04]  /*09b0*/  ISETP.GE.U32.AND P1, PT, R28, R9, PT ;  /* 0x000000091c00720c */ /* 0x000fc80003f26070 */
[----:B------:R-:W-:Y:S01]  /*09c0*/  @P0 VIADD R3, R3, 0x1 ;  /* 0x0000000103030836 */ /* 0x000fe20000000000 */
[----:B------:R-:W-:-:S04]  /*09d0*/  ISETP.NE.AND P0, PT, R5, RZ, PT ;  /* 0x000000ff0500720c */ /* 0x000fc80003f05270 */
[----:B------:R-:W-:Y:S02]  /*09e0*/  MOV R26, R3 ;  /* 0x00000003001a7202 */ /* 0x000fe40000000f00 */
[----:B------:R-:W-:Y:S02]  /*09f0*/  LOP3.LUT R3, RZ, R5, RZ, 0x33, !PT ;  /* 0x00000005ff037212 */ /* 0x000fe400078e33ff */
[----:B------:R-:W-:Y:S02]  /*0a00*/  @P1 VIADD R15, R15, 0x1 ;  /* 0x000000010f0f1836 */ /* 0x000fe40000000000 */
[----:B------:R-:W-:Y:S01]  /*0a10*/  @!P2 IMAD.MOV R26, RZ, RZ, -R26 ;  /* 0x000000ffff1aa224 */ /* 0x000fe200078e0a1a */
[----:B------:R-:W-:-:S04]  /*0a20*/  ISETP.GE.AND P2, PT, R27, RZ, PT ;  /* 0x000000ff1b00720c */ /* 0x000fc80003f46270 */
[----:B------:R-:W-:-:S04]  /*0a30*/  SEL R25, R3, R26, !P0 ;  /* 0x0000001a03197207 */ /* 0x000fc80004000000 */
[C---:B------:R-:W-:Y:S01]  /*0a40*/  IADD3 R26, PT, PT, -R25.reuse, RZ, RZ ;  /* 0x000000ff191a7210 */ /* 0x040fe20007ffe1ff */
[----:B------:R-:W-:-:S04]  /*0a50*/  IMAD.IADD R25, R25, 0x1, -R0 ;  /* 0x0000000119197824 */ /* 0x000fc800078e0a00 */
[----:B------:R-:W-:Y:S01]  /*0a60*/  IMAD R26, R5, R26, R24 ;  /* 0x0000001a051a7224 */ /* 0x000fe200078e0218 */
[----:B------:R-:W-:-:S03]  /*0a70*/  @!P2 IADD3 R15, PT, PT, -R15, RZ, RZ ;  /* 0x000000ff0f0fa210 */ /* 0x000fc60007ffe1ff */
[----:B------:R-:W-:Y:S01]  /*0a80*/  VIADD R26, R26, -UR4 ;  /* 0x800000041a1a7c36 */ /* 0x000fe20008000000 */
[----:B------:R-:W-:-:S03]  /*0a90*/  SEL R15, R3, R15, !P0 ;  /* 0x0000000f030f7207 */ /* 0x000fc60004000000 */
[----:B------:R-:W-:-:S04]  /*0aa0*/  IMAD R26, R26, 0x38, R21 ;  /* 0x000000381a1a7824 */ /* 0x000fc800078e0215 */
[----:B------:R-:W-:Y:S01]  /*0ab0*/  IMAD R25, R25, 0x8, R26 ;  /* 0x0000000819197824 */ /* 0x000fe200078e021a */
[C---:B------:R-:W-:Y:S01]  /*0ac0*/  IADD3 R26, PT, PT, -R15.reuse, RZ, RZ ;  /* 0x000000ff0f1a7210 */ /* 0x040fe20007ffe1ff */
[----:B------:R-:W-:-:S04]  /*0ad0*/  IMAD.IADD R15, R15, 0x1, -R0 ;  /* 0x000000010f0f7824 */ /* 0x000fc800078e0a00 */
[----:B------:R-:W-:Y:S02]  /*0ae0*/  IMAD R14, R5, R26, R14 ;  /* 0x0000001a050e7224 */ /* 0x000fe400078e020e */
[----:B------:R-:W2:Y:S02]  /*0af0*/  LDS.64 R26, [R25+0xc0] ;  /* 0x0000c000191a7984 */ /* 0x000ea40000000a00 */
[----:B------:R-:W-:-:S04]  /*0b00*/  VIADD R14, R14, -UR4 ;  /* 0x800000040e0e7c36 */ /* 0x000fc80008000000 */
[----:B------:R-:W-:-:S05]  /*0b10*/  IMAD R14, R14, 0x38, R21 ;  /* 0x000000380e0e7824 */ /* 0x000fca00078e0215 */
[----:B------:R-:W-:-:S06]  /*0b20*/  LEA R14, R15, R14, 0x3 ;  /* 0x0000000e0f0e7211 */ /* 0x000fcc00078e18ff */
[----:B------:R-:W3:Y:S01]  /*0b30*/  LDS.64 R14, [R14+0xc0] ;  /* 0x0000c0000e0e7984 */ /* 0x000ee20000000a00 */
[----:B--2---:R-:W-:-:S03]  /*0b40*/  DFMA R10, R10, R26, RZ ;  /* 0x0000001a0a0a722b */ /* 0x004fc600000000ff */
[----:B------:R-:W2:Y:S05]  /*0b50*/  LDG.E.64 R26, desc[UR10][R16.64+0x18] ;  /* 0x0000180a101a7981 */ /* 0x000eaa000c1e1b00 */
[----:B---3--:R-:W-:Y:S01]  /*0b60*/  DFMA R22, R22, R14, R10 ;  /* 0x0000000e1616722b */ /* 0x008fe2000000000a */
[----:B------:R-:W-:-:S05]  /*0b70*/  VIADD R10, R24, 0x2 ;  /* 0x00000002180a7836 */ /* 0x000fca0000000000 */
[----:B------:R-:W-:Y:S02]  /*0b80*/  IABS R28, R10 ;  /* 0x0000000a001c7213 */ /* 0x000fe40000000000 */
[----:B------:R-:W-:-:S03]  /*0b90*/  LOP3.LUT R14, R10, R5, RZ, 0x3c, !PT ;  /* 0x000000050a0e7212 */ /* 0x000fc600078e3cff */
[----:B------:R-:W-:Y:S01]  /*0ba0*/  IMAD.HI.U32 R11, R20, R28, RZ ;  /* 0x0000001c140b7227 */ /* 0x000fe200078e00ff */
[----:B------:R-:W-:-:S03]  /*0bb0*/  ISETP.GE.AND P3, PT, R14, RZ, PT ;  /* 0x000000ff0e00720c */ /* 0x000fc60003f66270 */
[----:B------:R-:W-:-:S04]  /*0bc0*/  IMAD.MOV R15, RZ, RZ, -R11 ;  /* 0x000000ffff0f7224 */ /* 0x000fc800078e0a0b */
[----:B------:R-:W-:-:S05]  /*0bd0*/  IMAD R28, R9, R15, R28 ;  /* 0x0000000f091c7224 */ /* 0x000fca00078e021c */
[----:B------:R-:W-:-:S13]  /*0be0*/  ISETP.GT.U32.AND P2, PT, R9, R28, PT ;  /* 0x0000001c0900720c */ /* 0x000fda0003f44070 */
[----:B------:R-:W-:Y:S01]  /*0bf0*/  @!P2 IADD3 R28, PT, PT, R28, -R9, RZ ;  /* 0x800000091c1ca210 */ /* 0x000fe20007ffe0ff */
[----:B------:R-:W-:-:S03]  /*0c00*/  @!P2 VIADD R11, R11, 0x1 ;  /* 0x000000010b0ba836 */ /* 0x000fc60000000000 */
[----:B------:R-:W-:-:S13]  /*0c10*/  ISETP.GE.U32.AND P1, PT, R28, R9, PT ;  /* 0x000000091c00720c */ /* 0x000fda0003f26070 */
[----:B------:R-:W-:-:S05]  /*0c20*/  @P1 VIADD R11, R11, 0x1 ;  /* 0x000000010b0b1836 */ /* 0x000fca0000000000 */
[----:B------:R-:W-:-:S04]  /*0c30*/  @!P3 IADD3 R11, PT, PT, -R11, RZ, RZ ;  /* 0x000000ff0b0bb210 */ /* 0x000fc80007ffe1ff */
[----:B------:R-:W-:-:S05]  /*0c40*/  SEL R11, R3, R11, !P0 ;  /* 0x0000000b030b7207 */ /* 0x000fca0004000000 */
[----:B------:R-:W-:Y:S01]  /*0c50*/  IMAD.MOV R14, RZ, RZ, -R11 ;  /* 0x000000ffff0e7224 */ /* 0x000fe200078e0a0b */
[----:B------:R-:W-:-:S03]  /*0c60*/  IADD3 R11, PT, PT, -R0, R11, RZ ;  /* 0x0000000b000b7210 */ /* 0x000fc60007ffe1ff */
[----:B------:R-:W-:Y:S02]  /*0c70*/  IMAD R10, R5, R14, R10 ;  /* 0x0000000e050a7224 */ /* 0x000fe400078e020a */
[----:B------:R-:W3:Y:S02]  /*0c80*/  LDG.E.64 R14, desc[UR10][R16.64+0x20] ;  /* 0x0000200a100e7981 */ /* 0x000ee4000c1e1b00 */
[----:B------:R-:W-:-:S04]  /*0c90*/  VIADD R10, R10, -UR4 ;  /* 0x800000040a0a7c36 */ /* 0x000fc80008000000 */
[----:B------:R-:W-:-:S04]  /*0ca0*/  IMAD R10, R10, 0x38, R21 ;  /* 0x000000380a0a7824 */ /* 0x000fc800078e0215 */
[----:B------:R-:W-:-:S06]  /*0cb0*/  IMAD R11, R11, 0x8, R10 ;  /* 0x000000080b0b7824 */ /* 0x000fcc00078e020a */
[----:B------:R-:W4:Y:S02]  /*0cc0*/  LDS.64 R10, [R11+0xc0] ;  /* 0x0000c0000b0a7984 */ /* 0x000f240000000a00 */
[----:B----4-:R-:W-:Y:S01]  /*0cd0*/  DFMA R22, R18, R10, R22 ;  /* 0x0000000a1216722b */ /* 0x010fe20000000016 */
[----:B------:R-:W-:-:S05]  /*0ce0*/  VIADD R10, R24, 0x3 ;  /* 0x00000003180a7836 */ /* 0x000fca0000000000 */
[----:B------:R-:W-:-:S05]  /*0cf0*/  IABS R28, R10 ;  /* 0x0000000a001c7213 */ /* 0x000fca0000000000 */
[----:B------:R-:W-:-:S05]  /*0d00*/  IMAD.HI.U32 R18, R20, R28, RZ ;  /* 0x0000001c14127227 */ /* 0x000fca00078e00ff */
[----:B------:R-:W-:-:S05]  /*0d10*/  IADD3 R19, PT, PT, -R18, RZ, RZ ;  /* 0x000000ff12137210 */ /* 0x000fca0007ffe1ff */
[----:B------:R-:W-:-:S05]  /*0d20*/  IMAD R28, R9, R19, R28 ;  /* 0x00000013091c7224 */ /* 0x000fca00078e021c */
[----:B------:R-:W-:Y:S02]  /*0d30*/  ISETP.GT.U32.AND P2, PT, R9, R28, PT ;  /* 0x0000001c0900720c */ /* 0x000fe40003f44070 */
[----:B------:R-:W-:-:S11]  /*0d40*/  LOP3.LUT R11, R10, R5, RZ, 0x3c, !PT ;  /* 0x000000050a0b7212 */ /* 0x000fd600078e3cff */
[----:B------:R-:W-:-:S05]  /*0d50*/  @!P2 IMAD.IADD R28, R28, 0x1, -R9 ;  /* 0x000000011c1ca824 */ /* 0x000fca00078e0a09 */
[----:B------:R-:W-:Y:S02]  /*0d60*/  ISETP.GE.U32.AND P1, PT, R28, R9, PT ;  /* 0x000000091c00720c */ /* 0x000fe40003f26070 */
[----:B------:R-:W-:Y:S01]  /*0d70*/  ISETP.GE.AND P3, PT, R11, RZ, PT ;  /* 0x000000ff0b00720c */ /* 0x000fe20003f66270 */
[----:B------:R-:W-:-:S10]  /*0d80*/  @!P2 VIADD R18, R18, 0x1 ;  /* 0x000000011212a836 */ /* 0x000fd40000000000 */
[----:B------:R-:W-:-:S05]  /*0d90*/  @P1 IADD3 R18, PT, PT, R18, 0x1, RZ ;  /* 0x0000000112121810 */ /* 0x000fca0007ffe0ff */
[----:B------:R-:W-:-:S05]  /*0da0*/  @!P3 IMAD.MOV R18, RZ, RZ, -R18 ;  /* 0x000000ffff12b224 */ /* 0x000fca00078e0a12 */
[----:B------:R-:W-:-:S05]  /*0db0*/  SEL R11, R3, R18, !P0 ;  /* 0x00000012030b7207 */ /* 0x000fca0004000000 */
[----:B------:R-:W-:-:S04]  /*0dc0*/  IMAD.MOV R18, RZ, RZ, -R11 ;  /* 0x000000ffff127224 */ /* 0x000fc800078e0a0b */
[----:B------:R-:W-:Y:S02]  /*0dd0*/  IMAD R10, R5, R18, R10 ;  /* 0x00000012050a7224 */ /* 0x000fe400078e020a */
[----:B------:R-:W-:Y:S01]  /*0de0*/  IMAD.IADD R11, R11, 0x1, -R0 ;  /* 0x000000010b0b7824 */ /* 0x000fe200078e0a00 */
[----:B------:R-:W4:Y:S02]  /*0df0*/  LDG.E.64 R18, desc[UR10][R16.64+0x28] ;  /* 0x0000280a10127981 */ /* 0x000f24000c1e1b00 */
[----:B------:R-:W-:-:S05]  /*0e00*/  IADD3 R10, PT, PT, R10, -UR4, RZ ;  /* 0x800000040a0a7c10 */ /* 0x000fca000fffe0ff */
[----:B------:R-:W-:-:S04]  /*0e10*/  IMAD R10, R10, 0x38, R21 ;  /* 0x000000380a0a7824 */ /* 0x000fc800078e0215 */
[----:B------:R-:W-:-:S06]  /*0e20*/  IMAD R11, R11, 0x8, R10 ;  /* 0x000000080b0b7824 */ /* 0x000fcc00078e020a */
[----:B------:R-:W2:Y:S02]  /*0e30*/  LDS.64 R10, [R11+0xc0] ;  /* 0x0000c0000b0a7984 */ /* 0x000ea40000000a00 */
[----:B--2---:R-:W-:Y:S01]  /*0e40*/  DFMA R22, R26, R10, R22 ;  /* 0x0000000a1a16722b */ /* 0x004fe20000000016 */
[----:B------:R-:W-:-:S04]  /*0e50*/  IADD3 R10, PT, PT, R24, 0x4, RZ ;  /* 0x00000004180a7810 */ /* 0x000fc80007ffe0ff */
[----:B------:R-:W-:-:S05]  /*0e60*/  IABS R26, R10 ;  /* 0x0000000a001a7213 */ /* 0x000fca0000000000 */
        /* <DEDUP_REMOVED lines=17> */
[----:B------:R-:W-:-:S05]  /*0f80*/  LEA R28, R25, R10, 0x3 ;  /* 0x0000000a191c7211 */ /* 0x000fca00078e18ff */
[----:B------:R-:W3:Y:S01]  /*0f90*/  LDS.64 R10, [R28+0xc0] ;  /* 0x0000c0001c0a7984 */ /* 0x000ee20000000a00 */
[----:B------:R-:W-:-:S05]  /*0fa0*/  VIADD R26, R24, 0x5 ;  /* 0x00000005181a7836 */ /* 0x000fca0000000000 */
[----:B------:R-:W-:-:S05]  /*0fb0*/  IABS R25, R26 ;  /* 0x0000001a00197213 */ /* 0x000fca0000000000 */
[----:B------:R-:W-:Y:S01]  /*0fc0*/  IMAD.HI.U32 R27, R20, R25, RZ ;  /* 0x00000019141b7227 */ /* 0x000fe200078e00ff */
[----:B---3--:R-:W-:Y:S01]  /*0fd0*/  DFMA R22, R14, R10, R22 ;  /* 0x0000000a0e16722b */ /* 0x008fe20000000016 */
[----:B------:R-:W2:Y:S02]  /*0fe0*/  LDG.E.64 R14, desc[UR10][R16.64+0x30] ;  /* 0x0000300a100e7981 */ /* 0x000ea4000c1e1b00 */
[----:B------:R-:W-:-:S04]  /*0ff0*/  IMAD.MOV R10, RZ, RZ, -R27 ;  /* 0x000000ffff0a7224 */ /* 0x000fc800078e0a1b */
[C---:B------:R-:W-:Y:S02]  /*1000*/  IMAD R25, R9.reuse, R10, R25 ;  /* 0x0000000a09197224 */ /* 0x040fe400078e0219 */
[----:B------:R0:W3:Y:S03]  /*1010*/  LDG.E.64 R10, desc[UR10][R16.64+0x38] ;  /* 0x0000380a100a7981 */ /* 0x0000e6000c1e1b00 */
[----:B------:R-:W-:-:S13]  /*1020*/  ISETP.GT.U32.AND P2, PT, R9, R25, PT ;  /* 0x000000190900720c */ /* 0x000fda0003f44070 */
[----:B------:R-:W-:-:S04]  /*1030*/  @!P2 IADD3 R25, PT, PT, R25, -R9, RZ ;  /* 0x800000091919a210 */ /* 0x000fc80007ffe0ff */
[----:B------:R-:W-:Y:S02]  /*1040*/  ISETP.GE.U32.AND P1, PT, R25, R9, PT ;  /* 0x000000091900720c */ /* 0x000fe40003f26070 */
[----:B------:R-:W-:-:S04]  /*1050*/  LOP3.LUT R25, R26, R5, RZ, 0x3c, !PT ;  /* 0x000000051a197212 */ /* 0x000fc800078e3cff */
[----:B------:R-:W-:Y:S01]  /*1060*/  ISETP.GE.AND P3, PT, R25, RZ, PT ;  /* 0x000000ff1900720c */ /* 0x000fe20003f66270 */
[----:B------:R-:W-:-:S06]  /*1070*/  @!P2 VIADD R27, R27, 0x1 ;  /* 0x000000011b1ba836 */ /* 0x000fcc0000000000 */
[----:B------:R-:W-:-:S06]  /*1080*/  @P1 VIADD R27, R27, 0x1 ;  /* 0x000000011b1b1836 */ /* 0x000fcc0000000000 */
[----:B------:R-:W-:-:S04]  /*1090*/  @!P3 IADD3 R27, PT, PT, -R27, RZ, RZ ;  /* 0x000000ff1b1bb210 */ /* 0x000fc80007ffe1ff */
[----:B------:R-:W-:-:S05]  /*10a0*/  SEL R27, R3, R27, !P0 ;  /* 0x0000001b031b7207 */ /* 0x000fca0004000000 */
[----:B------:R-:W-:-:S04]  /*10b0*/  IMAD.MOV R25, RZ, RZ, -R27 ;  /* 0x000000ffff197224 */ /* 0x000fc800078e0a1b */
[----:B------:R-:W-:Y:S01]  /*10c0*/  IMAD R26, R5, R25, R26 ;  /* 0x00000019051a7224 */ /* 0x000fe200078e021a */
[----:B------:R-:W-:-:S03]  /*10d0*/  IADD3 R27, PT, PT, -R0, R27, RZ ;  /* 0x0000001b001b7210 */ /* 0x000fc60007ffe1ff */
[----:B------:R-:W-:-:S04]  /*10e0*/  VIADD R26, R26, -UR4 ;  /* 0x800000041a1a7c36 */ /* 0x000fc80008000000 */
[----:B------:R-:W-:-:S04]  /*10f0*/  IMAD R26, R26, 0x38, R21 ;  /* 0x000000381a1a7824 */ /* 0x000fc800078e0215 */
[----:B------:R-:W-:-:S05]  /*1100*/  IMAD R27, R27, 0x8, R26 ;  /* 0x000000081b1b7824 */ /* 0x000fca00078e021a */
[----:B0-----:R-:W4:Y:S01]  /*1110*/  LDS.64 R16, [R27+0xc0] ;  /* 0x0000c0001b107984 */ /* 0x001f220000000a00 */
[----:B------:R-:W-:-:S05]  /*1120*/  VIADD R26, R24, 0x6 ;  /* 0x00000006181a7836 */ /* 0x000fca0000000000 */
[----:B------:R-:W-:Y:S01]  /*1130*/  IABS R25, R26 ;  /* 0x0000001a00197213 */ /* 0x000fe20000000000 */
[----:B----4-:R-:W-:-:S04]  /*1140*/  DFMA R16, R18, R16, R22 ;  /* 0x000000101210722b */ /* 0x010fc80000000016 */
        /* <DEDUP_REMOVED lines=8> */
[----:B------:R-:W-:Y:S01]  /*11d0*/  ISETP.GE.AND P3, PT, R18, RZ, PT ;  /* 0x000000ff1200720c */ /* 0x000fe20003f66270 */
[----:B------:R-:W-:-:S06]  /*11e0*/  VIADD R18, R24, 0x7 ;  /* 0x0000000718127836 */ /* 0x000fcc0000000000 */
[----:B------:R-:W-:-:S06]  /*11f0*/  @P1 IADD3 R19, PT, PT, R19, 0x1, RZ ;  /* 0x0000000113131810 */ /* 0x000fcc0007ffe0ff */
[----:B------:R-:W-:Y:S01]  /*1200*/  @!P3 IMAD.MOV R19, RZ, RZ, -R19 ;  /* 0x000000ffff13b224 */ /* 0x000fe200078e0a13 */
[----:B------:R-:W-:-:S04]  /*1210*/  IABS R28, R18 ;  /* 0x00000012001c7213 */ /* 0x000fc80000000000 */
[----:B------:R-:W-:Y:S01]  /*1220*/  SEL R19, R3, R19, !P0 ;  /* 0x0000001303137207 */ /* 0x000fe20004000000 */
[----:B------:R-:W-:-:S03]  /*1230*/  IMAD.HI.U32 R22, R20, R28, RZ ;  /* 0x0000001c14167227 */ /* 0x000fc600078e00ff */
[----:B------:R-:W-:-:S05]  /*1240*/  IADD3 R23, PT, PT, -R19, RZ, RZ ;  /* 0x000000ff13177210 */ /* 0x000fca0007ffe1ff */
[----:B------:R-:W-:Y:S02]  /*1250*/  IMAD R26, R5, R23, R26 ;  /* 0x00000017051a7224 */ /* 0x000fe400078e021a */
        /* <DEDUP_REMOVED lines=11> */
[----:B------:R-:W-:Y:S01]  /*1310*/  IADD3 R22, PT, PT, -R3, RZ, RZ ;  /* 0x000000ff03167210 */ /* 0x000fe20007ffe1ff */
[----:B------:R-:W-:-:S04]  /*1320*/  VIADD R26, R26, -UR4 ;  /* 0x800000041a1a7c36 */ /* 0x000fc80008000000 */
[----:B------:R-:W-:Y:S02]  /*1330*/  IMAD R18, R5, R22, R18 ;  /* 0x0000001605127224 */ /* 0x000fe400078e0212 */
[----:B------:R-:W-:Y:S02]  /*1340*/  IMAD R26, R26, 0x38, R21 ;  /* 0x000000381a1a7824 */ /* 0x000fe400078e0215 */
[----:B------:R-:W-:Y:S01]  /*1350*/  IMAD.IADD R19, R19, 0x1, -R0 ;  /* 0x0000000113137824 */ /* 0x000fe200078e0a00 */
[----:B------:R-:W-:-:S03]  /*1360*/  IADD3 R18, PT, PT, R18, -UR4, RZ ;  /* 0x8000000412127c10 */ /* 0x000fc6000fffe0ff */
[----:B------:R-:W-:Y:S02]  /*1370*/  IMAD R22, R19, 0x8, R26 ;  /* 0x0000000813167824 */ /* 0x000fe400078e021a */
[----:B------:R-:W-:Y:S02]  /*1380*/  IMAD R18, R18, 0x38, R21 ;  /* 0x0000003812127824 */ /* 0x000fe400078e0215 */
[----:B------:R-:W-:Y:S02]  /*1390*/  IMAD.IADD R3, R3, 0x1, -R0 ;  /* 0x0000000103037824 */ /* 0x000fe400078e0a00 */
[----:B------:R-:W2:Y:S03]  /*13a0*/  LDS.64 R22, [R22+0xc0] ;  /* 0x0000c00016167984 */ /* 0x000ea60000000a00 */
[----:B------:R-:W-:Y:S01]  /*13b0*/  LEA R18, R3, R18, 0x3 ;  /* 0x0000001203127211 */ /* 0x000fe200078e18ff */
[----:B------:R-:W-:-:S05]  /*13c0*/  ULEA.HI UR5, UR5, UR5, URZ, 0x1 ;  /* 0x0000000505057291 */ /* 0x000fca000f8f08ff */
[----:B------:R-:W3:Y:S01]  /*13d0*/  LDS.64 R18, [R18+0xc0] ;  /* 0x0000c00012127984 */ /* 0x000ee20000000a00 */
[----:B------:R-:W-:-:S06]  /*13e0*/  USHF.R.S32.HI UR5, URZ, 0x1, UR5 ;  /* 0x00000001ff057899 */ /* 0x000fcc0008011405 */
[----:B------:R-:W-:-:S05]  /*13f0*/  IMAD.U32 R3, RZ, RZ, UR5 ;  /* 0x00000005ff037e24 */ /* 0x000fca000f8e00ff */
[----:B------:R-:W-:-:S04]  /*1400*/  IADD3 R4, PT, PT, R3, 0x1, R4 ;  /* 0x0000000103047810 */ /* 0x000fc80007ffe004 */
[----:B------:R-:W-:-:S04]  /*1410*/  LOP3.LUT R4, R4, 0xfffffff8, RZ, 0xc0, !PT ;  /* 0xfffffff804047812 */ /* 0x000fc800078ec0ff */
[----:B------:R-:W-:-:S04]  /*1420*/  IADD3 R21, PT, PT, -R4, 0x8, RZ ;  /* 0x0000000804157810 */ /* 0x000fc80007ffe1ff */
[----:B------:R-:W-:Y:S01]  /*1430*/  ISETP.NE.AND P0, PT, R21, RZ, PT ;  /* 0x000000ff1500720c */ /* 0x000fe20003f05270 */
[----:B--2---:R-:W-:Y:S01]  /*1440*/  DFMA R14, R14, R22, R16 ;  /* 0x000000160e0e722b */ /* 0x004fe20000000010 */
[----:B------:R-:W-:-:S07]  /*1450*/  IADD3 R4, PT, PT, -R3, 0xb, RZ ;  /* 0x0000000b03047810 */ /* 0x000fce0007ffe1ff */
[----:B---3--:R-:W-:-:S04]  /*1460*/  DFMA R10, R10, R18, R14 ;  /* 0x000000120a0a722b */ /* 0x008fc8000000000e */
[----:B------:R-:W-:Y:S07]  /*1470*/  @!P0 BRA `(.L_x_18) ;  /* 0x0000000c00508947 */ /* 0x000fee0003800000 */
[----:B------:R-:W-:Y:S01]  /*1480*/  VIADD R22, R24, 0xb ;  /* 0x0000000b18167836 */ /* 0x000fe20000000000 */
[----:B------:R-:W-:Y:S01]  /*1490*/  MOV R24, R21 ;  /* 0x0000001500187202 */ /* 0x000fe20000000f00 */
[----:B------:R-:W-:Y:S01]  /*14a0*/  IMAD.MOV.U32 R21, RZ, RZ, 0x8 ;  /* 0x00000008ff157424 */ /* 0x000fe200078e00ff */
[----:B------:R-:W0:Y:S01]  /*14b0*/  LDCU UR5, c[0x0][0x3a0] ;  /* 0x00007400ff0577ac */ /* 0x000e220008000800 */
[----:B------:R-:W-:-:S05]  /*14c0*/  NOP ;  /* 0x0000000000007918 */ /* 0x000fca0000000000 */
.L_x_19:
[----:B0-----:R-:W-:Y:S02]  /*14d0*/  IMAD.U32 R5, RZ, RZ, UR5 ;  /* 0x00000005ff057e24 */ /* 0x001fe4000f8e00ff */
[C---:B------:R-:W-:Y:S02]  /*14e0*/  VIADD R18, R22.reuse, 0xfffffffd ;  /* 0xfffffffd16127836 */ /* 0x040fe40000000000 */
[----:B------:R-:W-:Y:S01]  /*14f0*/  VIADD R16, R22, 0xfffffffe ;  /* 0xfffffffe16107836 */ /* 0x000fe20000000000 */
[----:B------:R-:W-:Y:S02]  /*1500*/  IABS R25, R5 ;  /* 0x0000000500197213 */ /* 0x000fe40000000000 */
[----:B------:R-:W-:Y:S02]  /*1510*/  IABS R26, R18 ;  /* 0x00000012001a7213 */ /* 0x000fe40000000000 */
[----:B------:R-:W0:Y:S01]  /*1520*/  I2F.RP R19, R25 ;  /* 0x0000001900137306 */ /* 0x000e220000209400 */
[----:B------:R-:W-:-:S02]  /*1530*/  IABS R28, R16 ;  /* 0x00000010001c7213 */ /* 0x000fc40000000000 */
[----:B------:R-:W-:Y:S01]  /*1540*/  IMAD.HI.U32 R17, R20, R26, RZ ;  /* 0x0000001a14117227 */ /* 0x000fe200078e00ff */
[----:B------:R-:W-:-:S04]  /*1550*/  LOP3.LUT R23, RZ, R5, RZ, 0x33, !PT ;  /* 0x00000005ff177212 */ /* 0x000fc800078e33ff */
[----:B------:R-:W-:-:S05]  /*1560*/  IADD3 R14, PT, PT, -R17, RZ, RZ ;  /* 0x000000ff110e7210 */ /* 0x000fca0007ffe1ff */
[----:B------:R-:W-:Y:S01]  /*1570*/  IMAD R26, R25, R14, R26 ;  /* 0x0000000e191a7224 */ /* 0x000fe200078e021a */
[----:B0-----:R-:W0:Y:S01]  /*1580*/  MUFU.RCP R19, R19 ;  /* 0x0000001300137308 */ /* 0x001e220000001000 */
[----:B------:R-:W-:-:S03]  /*1590*/  IMAD.MOV.U32 R14, RZ, RZ, RZ ;  /* 0x000000ffff0e7224 */ /* 0x000fc600078e00ff */
[----:B------:R-:W-:-:S13]  /*15a0*/  ISETP.GT.U32.AND P2, PT, R9, R26, PT ;  /* 0x0000001a0900720c */ /* 0x000fda0003f44070 */
[----:B------:R-:W-:Y:S01]  /*15b0*/  @!P2 IADD3 R26, PT, PT, R26, -R25, RZ ;  /* 0x800000191a1aa210 */ /* 0x000fe20007ffe0ff */
[----:B------:R-:W-:Y:S01]  /*15c0*/  @!P2 VIADD R17, R17, 0x1 ;  /* 0x000000011111a836 */ /* 0x000fe20000000000 */
[----:B0-----:R-:W-:Y:S02]  /*15d0*/  IADD3 R15, PT, PT, R19, 0xffffffe, RZ ;  /* 0x0ffffffe130f7810 */ /* 0x001fe40007ffe0ff */
[----:B------:R-:W-:Y:S01]  /*15e0*/  ISETP.GE.U32.AND P1, PT, R26, R9, PT ;  /* 0x000000091a00720c */ /* 0x000fe20003f26070 */
[----:B------:R-:W-:Y:S01]  /*15f0*/  IMAD.MOV.U32 R9, RZ, RZ, R25 ;  /* 0x000000ffff097224 */ /* 0x000fe200078e0019 */
[----:B------:R-:W0:Y:S02]  /*1600*/  S2R R26, SR_CgaCtaId ;  /* 0x00000000001a7919 */ /* 0x000e240000008800 */
[----:B------:R-:W1:Y:S09]  /*1610*/  F2I.FTZ.U32.TRUNC.NTZ R15, R15 ;  /* 0x0000000f000f7305 */ /* 0x000e72000021f000 */
[----:B------:R-:W-:Y:S01]  /*1620*/  @P1 IADD3 R17, PT, PT, R17, 0x1, RZ ;  /* 0x0000000111111810 */ /* 0x000fe20007ffe0ff */
[----:B-1----:R-:W-:-:S04]  /*1630*/  IMAD.MOV R20, RZ, RZ, -R15 ;  /* 0x000000ffff147224 */ /* 0x002fc800078e0a0f */
[----:B------:R-:W-:-:S04]  /*1640*/  IMAD R19, R20, R25, RZ ;  /* 0x0000001914137224 */ /* 0x000fc800078e02ff */
[----:B------:R-:W-:Y:S01]  /*1650*/  IMAD.HI.U32 R20, R15, R19, R14 ;  /* 0x000000130f147227 */ /* 0x000fe200078e000e */
[----:B------:R-:W-:-:S04]  /*1660*/  LOP3.LUT R19, R18, R5, RZ, 0x3c, !PT ;  /* 0x0000000512137212 */ /* 0x000fc800078e3cff */
[----:B------:R-:W-:Y:S01]  /*1670*/  ISETP.GE.AND P3, PT, R19, RZ, PT ;  /* 0x000000ff1300720c */ /* 0x000fe20003f66270 */
[----:B------:R-:W-:-:S04]  /*1680*/  IMAD.HI.U32 R14, R20, R28, RZ ;  /* 0x0000001c140e7227 */ /* 0x000fc800078e00ff */
[----:B------:R-:W-:-:S04]  /*1690*/  IMAD.MOV R15, RZ, RZ, -R14 ;  /* 0x000000ffff0f7224 */ /* 0x000fc800078e0a0e */
[----:B------:R-:W-:Y:S01]  /*16a0*/  IMAD R28, R25, R15, R28 ;  /* 0x0000000f191c7224 */ /* 0x000fe200078e021c */
[----:B------:R-:W-:-:S03]  /*16b0*/  LOP3.LUT R15, R16, R5, RZ, 0x3c, !PT ;  /* 0x00000005100f7212 */ /* 0x000fc600078e3cff */
[----:B------:R-:W-:Y:S01]  /*16c0*/  @!P3 IMAD.MOV R17, RZ, RZ, -R17 ;  /* 0x000000ffff11b224 */ /* 0x000fe200078e0a11 */
[----:B------:R-:W-:Y:S02]  /*16d0*/  ISETP.GT.U32.AND P4, PT, R9, R28, PT ;  /* 0x0000001c0900720c */ /* 0x000fe40003f84070 */
[----:B------:R-:W-:Y:S02]  /*16e0*/  ISETP.GE.AND P5, PT, R15, RZ, PT ;  /* 0x000000ff0f00720c */ /* 0x000fe40003fa6270 */
[----:B------:R-:W-:-:S04]  /*16f0*/  MOV R15, 0x400 ;  /* 0x00000400000f7802 */ /* 0x000fc80000000f00 */
[----:B0-----:R-:W-:-:S05]  /*1700*/  LEA R26, R26, R15, 0x18 ;  /* 0x0000000f1a1a7211 */ /* 0x001fca00078ec0ff */
[----:B------:R-:W-:Y:S01]  /*1710*/  @!P4 IADD3 R28, PT, PT, R28, -R25, RZ ;  /* 0x800000191c1cc210 */ /* 0x000fe20007ffe0ff */
[----:B------:R-:W-:-:S03]  /*1720*/  @!P4 VIADD R14, R14, 0x1 ;  /* 0x000000010e0ec836 */ /* 0x000fc60000000000 */
[----:B------:R-:W-:-:S13]  /*1730*/  ISETP.GE.U32.AND P0, PT, R28, R9, PT ;  /* 0x000000091c00720c */ /* 0x000fda0003f06070 */
[----:B------:R-:W-:Y:S01]  /*1740*/  @P0 VIADD R14, R14, 0x1 ;  /* 0x000000010e0e0836 */ /* 0x000fe20000000000 */
[----:B------:R-:W-:-:S04]  /*1750*/  ISETP.NE.AND P0, PT, R5, RZ, PT ;  /* 0x000000ff0500720c */ /* 0x000fc80003f05270 */
[----:B------:R-:W-:Y:S02]  /*1760*/  @!P5 IADD3 R14, PT, PT, -R14, RZ, RZ ;  /* 0x000000ff0e0ed210 */ /* 0x000fe40007ffe1ff */
[C---:B------:R-:W-:Y:S02]  /*1770*/  SEL R17, R23.reuse, R17, !P0 ;  /* 0x0000001117117207 */ /* 0x040fe40004000000 */
[----:B------:R-:W-:Y:S02]  /*1780*/  SEL R19, R23, R14, !P0 ;  /* 0x0000000e17137207 */ /* 0x000fe40004000000 */
[----:B------:R-:W0:Y:S01]  /*1790*/  LDC.64 R14, c[0x0][0x3b0] ;  /* 0x0000ec00ff0e7b82 */ /* 0x000e220000000a00 */
[----:B------:R-:W-:Y:S02]  /*17a0*/  IMAD.MOV R29, RZ, RZ, -R17 ;  /* 0x000000ffff1d7224 */ /* 0x000fe400078e0a11 */
[----:B------:R-:W-:Y:S02]  /*17b0*/  IMAD.MOV R27, RZ, RZ, -R19 ;  /* 0x000000ffff1b7224 */ /* 0x000fe400078e0a13 */
[----:B------:R-:W-:-:S02]  /*17c0*/  IMAD R29, R5, R29, R18 ;  /* 0x0000001d051d7224 */ /* 0x000fc400078e0212 */
[----:B------:R-:W-:Y:S01]  /*17d0*/  IMAD R27, R5, R27, R16 ;  /* 0x0000001b051b7224 */ /* 0x000fe200078e0210 */
[----:B------:R-:W-:Y:S01]  /*17e0*/  IADD3 R16, PT, PT, -R0, R19, RZ ;  /* 0x0000001300107210 */ /* 0x000fe20007ffe1ff */
[----:B------:R-:W-:Y:S01]  /*17f0*/  IMAD.IADD R18, R17, 0x1, -R0 ;  /* 0x0000000111127824 */ /* 0x000fe200078e0a00 */
[----:B------:R-:W-:Y:S01]  /*1800*/  IADD3 R29, PT, PT, R29, -UR4, RZ ;  /* 0x800000041d1d7c10 */ /* 0x000fe2000fffe0ff */
[----:B------:R-:W-:-:S04]  /*1810*/  VIADD R27, R27, -UR4 ;  /* 0x800000041b1b7c36 */ /* 0x000fc80008000000 */
[--C-:B------:R-:W-:Y:S02]  /*1820*/  IMAD R27, R27, 0x38, R26.reuse ;  /* 0x000000381b1b7824 */ /* 0x100fe400078e021a */
[----:B------:R-:W-:Y:S02]  /*1830*/  IMAD R29, R29, 0x38, R26 ;  /* 0x000000381d1d7824 */ /* 0x000fe400078e021a */
[----:B------:R-:W-:Y:S02]  /*1840*/  IMAD R27, R16, 0x8, R27 ;  /* 0x00000008101b7824 */ /* 0x000fe400078e021b */
[----:B------:R-:W-:Y:S02]  /*1850*/  IMAD R29, R18, 0x8, R29 ;  /* 0x00000008121d7824 */ /* 0x000fe400078e021d */
[----:B0-----:R-:W-:-:S03]  /*1860*/  IMAD.WIDE R14, R21, 0x8, R14 ;  /* 0x00000008150e7825 */ /* 0x001fc600078e020e */
[----:B------:R-:W0:Y:S04]  /*1870*/  LDS.64 R18, [R29+0xc0] ;  /* 0x0000c0001d127984 */ /* 0x000e280000000a00 */
[----:B------:R-:W0:Y:S02]  /*1880*/  LDG.E.64 R16, desc[UR10][R14.64] ;  /* 0x0000000a0e107981 */ /* 0x000e24000c1e1b00 */
[----:B0-----:R-:W-:Y:S02]  /*1890*/  DFMA R16, R18, R16, R10 ;  /* 0x000000101210722b */ /* 0x001fe4000000000a */
[----:B------:R-:W2:Y:S04]  /*18a0*/  LDG.E.64 R10, desc[UR10][R14.64+0x8] ;  /* 0x0000080a0e0a7981 */ /* 0x000ea8000c1e1b00 */
[----:B------:R-:W2:Y:S02]  /*18b0*/  LDS.64 R18, [R27+0xc0] ;  /* 0x0000c0001b127984 */ /* 0x000ea40000000a00 */
[----:B--2---:R-:W-:Y:S01]  /*18c0*/  DFMA R16, R18, R10, R16 ;  /* 0x0000000a1210722b */ /* 0x004fe20000000010 */
[----:B------:R-:W-:-:S04]  /*18d0*/  IADD3 R10, PT, PT, R22, -0x1, RZ ;  /* 0xffffffff160a7810 */ /* 0x000fc80007ffe0ff */
[----:B------:R-:W-:-:S05]  /*18e0*/  IABS R18, R10 ;  /* 0x0000000a00127213 */ /* 0x000fca0000000000 */
[----:B------:R-:W-:-:S04]  /*18f0*/  IMAD.HI.U32 R11, R20, R18, RZ ;  /* 0x00000012140b7227 */ /* 0x000fc800078e00ff */
[----:B------:R-:W-:-:S04]  /*1900*/  IMAD.MOV R19, RZ, RZ, -R11 ;  /* 0x000000ffff137224 */ /* 0x000fc800078e0a0b */
[----:B------:R-:W-:-:S05]  /*1910*/  IMAD R18, R25, R19, R18 ;  /* 0x0000001319127224 */ /* 0x000fca00078e0212 */
[----:B------:R-:W-:-:S13]  /*1920*/  ISETP.GT.U32.AND P2, PT, R9, R18, PT ;  /* 0x000000120900720c */ /* 0x000fda0003f44070 */
[----:B------:R-:W-:Y:S01]  /*1930*/  @!P2 IMAD.IADD R18, R18, 0x1, -R25 ;  /* 0x000000011212a824 */ /* 0x000fe200078e0a19 */
[----:B------:R-:W-:-:S04]  /*1940*/  @!P2 IADD3 R11, PT, PT, R11, 0x1, RZ ;  /* 0x000000010b0ba810 */ /* 0x000fc80007ffe0ff */
[----:B------:R-:W-:Y:S02]  /*1950*/  ISETP.GE.U32.AND P1, PT, R18, R9, PT ;  /* 0x000000091200720c */ /* 0x000fe40003f26070 */
[----:B------:R-:W-:-:S04]  /*1960*/  LOP3.LUT R18, R10, R5, RZ, 0x3c, !PT ;  /* 0x000000050a127212 */ /* 0x000fc800078e3cff */
[----:B------:R-:W-:-:S07]  /*1970*/  ISETP.GE.AND P3, PT, R18, RZ, PT ;  /* 0x000000ff1200720c */ /* 0x000fce0003f66270 */
[----:B------:R-:W-:-:S06]  /*1980*/  @P1 VIADD R11, R11, 0x1 ;  /* 0x000000010b0b1836 */ /* 0x000fcc0000000000 */
[----:B------:R-:W-:-:S05]  /*1990*/  @!P3 IMAD.MOV R11, RZ, RZ, -R11 ;  /* 0x000000ffff0bb224 */ /* 0x000fca00078e0a0b */
[----:B------:R-:W-:-:S04]  /*19a0*/  SEL R19, R23, R11, !P0 ;  /* 0x0000000b17137207 */ /* 0x000fc80004000000 */
[----:B------:R-:W-:-:S05]  /*19b0*/  IADD3 R18, PT, PT, -R19, RZ, RZ ;  /* 0x000000ff13127210 */ /* 0x000fca0007ffe1ff */
[----:B------:R-:W-:Y:S02]  /*19c0*/  IMAD R18, R5, R18, R10 ;  /* 0x0000001205127224 */ /* 0x000fe400078e020a */
[----:B------:R-:W2:Y:S01]  /*19d0*/  LDG.E.64 R10, desc[UR10][R14.64+0x10] ;  /* 0x0000100a0e0a7981 */ /* 0x000ea2000c1e1b00 */
[----:B------:R-:W-:Y:S01]  /*19e0*/  IABS R28, R22 ;  /* 0x00000016001c7213 */ /* 0x000fe20000000000 */
[----:B------:R-:W-:Y:S02]  /*19f0*/  VIADD R27, R18, -UR4 ;  /* 0x80000004121b7c36 */ /* 0x000fe40008000000 */
[----:B------:R-:W-:Y:S02]  /*1a00*/  IMAD.IADD R18, R19, 0x1, -R0 ;  /* 0x0000000113127824 */ /* 0x000fe400078e0a00 */
[----:B------:R-:W-:-:S05]  /*1a10*/  IMAD R27, R27, 0x38, R26 ;  /* 0x000000381b1b7824 */ /* 0x000fca00078e021a */
[----:B------:R-:W-:-:S06]  /*1a20*/  LEA R18, R18, R27, 0x3 ;  /* 0x0000001b12127211 */ /* 0x000fcc00078e18ff */
[----:B------:R-:W2:Y:S02]  /*1a30*/  LDS.64 R18, [R18+0xc0] ;  /* 0x0000c00012127984 */ /* 0x000ea40000000a00 */
[----:B--2---:R-:W-:Y:S01]  /*1a40*/  DFMA R16, R18, R10, R16 ;  /* 0x0000000a1210722b */ /* 0x004fe20000000010 */
[----:B------:R-:W-:-:S04]  /*1a50*/  IMAD.HI.U32 R19, R20, R28, RZ ;  /* 0x0000001c14137227 */ /* 0x000fc800078e00ff */
[----:B------:R-:W-:-:S04]  /*1a60*/  IMAD.MOV R10, RZ, RZ, -R19 ;  /* 0x000000ffff0a7224 */ /* 0x000fc800078e0a13 */
[----:B------:R-:W-:Y:S02]  /*1a70*/  IMAD R28, R25, R10, R28 ;  /* 0x0000000a191c7224 */ /* 0x000fe400078e021c */
[----:B------:R-:W2:Y:S01]  /*1a80*/  LDG.E.64 R10, desc[UR10][R14.64+0x18] ;  /* 0x0000180a0e0a7981 */ /* 0x000ea2000c1e1b00 */
[----:B------:R-:W-:Y:S02]  /*1a90*/  LOP3.LUT R18, R22, R5, RZ, 0x3c, !PT ;  /* 0x0000000516127212 */ /* 0x000fe400078e3cff */
        /* <DEDUP_REMOVED lines=14> */
[----:B------:R-:W2:Y:S02]  /*1b80*/  LDS.64 R18, [R18+0xc0] ;  /* 0x0000c00012127984 */ /* 0x000ea40000000a00 */
[----:B--2---:R-:W-:Y:S01]  /*1b90*/  DFMA R16, R18, R10, R16 ;  /* 0x0000000a1210722b */ /* 0x004fe20000000010 */
        /* <DEDUP_REMOVED lines=14> */
[----:B------:R-:W-:-:S04]  /*1c80*/  IMAD.MOV R18, RZ, RZ, -R19 ;  /* 0x000000ffff127224 */ /* 0x000fc800078e0a13 */
[----:B------:R-:W-:Y:S02]  /*1c90*/  IMAD R18, R5, R18, R10 ;  /* 0x0000001205127224 */ /* 0x000fe400078e020a */
[----:B------:R-:W2:Y:S02]  /*1ca0*/  LDG.E.64 R10, desc[UR10][R14.64+0x20] ;  /* 0x0000200a0e0a7981 */ /* 0x000ea4000c1e1b00 */
[----:B------:R-:W-:Y:S01]  /*1cb0*/  VIADD R27, R18, -UR4 ;  /* 0x80000004121b7c36 */ /* 0x000fe20008000000 */
[----:B------:R-:W-:-:S03]  /*1cc0*/  IADD3 R18, PT, PT, -R0, R19, RZ ;  /* 0x0000001300127210 */ /* 0x000fc60007ffe1ff */
[----:B------:R-:W-:-:S04]  /*1cd0*/  IMAD R27, R27, 0x38, R26 ;  /* 0x000000381b1b7824 */ /* 0x000fc800078e021a */
[----:B------:R-:W-:-:S06]  /*1ce0*/  IMAD R18, R18, 0x8, R27 ;  /* 0x0000000812127824 */ /* 0x000fcc00078e021b */
[----:B------:R-:W2:Y:S02]  /*1cf0*/  LDS.64 R18, [R18+0xc0] ;  /* 0x0000c00012127984 */ /* 0x000ea40000000a00 */
[----:B--2---:R-:W-:Y:S01]  /*1d00*/  DFMA R16, R18, R10, R16 ;  /* 0x0000000a1210722b */ /* 0x004fe20000000010 */
[----:B------:R-:W-:-:S05]  /*1d10*/  VIADD R10, R22, 0x2 ;  /* 0x00000002160a7836 */ /* 0x000fca0000000000 */
[----:B------:R-:W-:Y:S02]  /*1d20*/  IABS R28, R10 ;  /* 0x0000000a001c7213 */ /* 0x000fe40000000000 */
[----:B------:R-:W-:-:S03]  /*1d30*/  LOP3.LUT R18, R10, R5, RZ, 0x3c, !PT ;  /* 0x000000050a127212 */ /* 0x000fc600078e3cff */
[----:B------:R-:W-:Y:S01]  /*1d40*/  IMAD.HI.U32 R11, R20, R28, RZ ;  /* 0x0000001c140b7227 */ /* 0x000fe200078e00ff */
[----:B------:R-:W-:-:S04]  /*1d50*/  ISETP.GE.AND P3, PT, R18, RZ, PT ;  /* 0x000000ff1200720c */ /* 0x000fc80003f66270 */
[----:B------:R-:W-:-:S05]  /*1d60*/  IADD3 R19, PT, PT, -R11, RZ, RZ ;  /* 0x000000ff0b137210 */ /* 0x000fca0007ffe1ff */
[----:B------:R-:W-:-:S05]  /*1d70*/  IMAD R28, R25, R19, R28 ;  /* 0x00000013191c7224 */ /* 0x000fca00078e021c */
[----:B------:R-:W-:-:S13]  /*1d80*/  ISETP.GT.U32.AND P2, PT, R9, R28, PT ;  /* 0x0000001c0900720c */ /* 0x000fda0003f44070 */
[----:B------:R-:W-:Y:S02]  /*1d90*/  @!P2 IMAD.IADD R28, R28, 0x1, -R25 ;  /* 0x000000011c1ca824 */ /* 0x000fe400078e0a19 */
[----:B------:R-:W-:-:S03]  /*1da0*/  @!P2 VIADD R11, R11, 0x1 ;  /* 0x000000010b0ba836 */ /* 0x000fc60000000000 */
[----:B------:R-:W-:-:S13]  /*1db0*/  ISETP.GE.U32.AND P1, PT, R28, R9, PT ;  /* 0x000000091c00720c */ /* 0x000fda0003f26070 */
[----:B------:R-:W-:-:S05]  /*1dc0*/  @P1 IADD3 R11, PT, PT, R11, 0x1, RZ ;  /* 0x000000010b0b1810 */ /* 0x000fca0007ffe0ff */
[----:B------:R-:W-:-:S05]  /*1dd0*/  @!P3 IMAD.MOV R11, RZ, RZ, -R11 ;  /* 0x000000ffff0bb224 */ /* 0x000fca00078e0a0b */
[----:B------:R-:W-:-:S05]  /*1de0*/  SEL R19, R23, R11, !P0 ;  /* 0x0000000b17137207 */ /* 0x000fca0004000000 */
[----:B------:R-:W-:-:S04]  /*1df0*/  IMAD.MOV R18, RZ, RZ, -R19 ;  /* 0x000000ffff127224 */ /* 0x000fc800078e0a13 */
[----:B------:R-:W-:Y:S02]  /*1e00*/  IMAD R18, R5, R18, R10 ;  /* 0x0000001205127224 */ /* 0x000fe400078e020a */
[----:B------:R-:W2:Y:S03]  /*1e10*/  LDG.E.64 R10, desc[UR10][R14.64+0x28] ;  /* 0x0000280a0e0a7981 */ /* 0x000ea6000c1e1b00 */
[----:B------:R-:W-:Y:S01]  /*1e20*/  IADD3 R27, PT, PT, R18, -UR4, RZ ;  /* 0x80000004121b7c10 */ /* 0x000fe2000fffe0ff */
[----:B------:R-:W-:-:S04]  /*1e30*/  IMAD.IADD R18, R19, 0x1, -R0 ;  /* 0x0000000113127824 */ /* 0x000fc800078e0a00 */
[----:B------:R-:W-:-:S04]  /*1e40*/  IMAD R27, R27, 0x38, R26 ;  /* 0x000000381b1b7824 */ /* 0x000fc800078e021a */
[----:B------:R-:W-:-:S06]  /*1e50*/  IMAD R18, R18, 0x8, R27 ;  /* 0x0000000812127824 */ /* 0x000fcc00078e021b */
[----:B------:R-:W2:Y:S02]  /*1e60*/  LDS.64 R18, [R18+0xc0] ;  /* 0x0000c00012127984 */ /* 0x000ea40000000a00 */
[----:B--2---:R-:W-:Y:S01]  /*1e70*/  DFMA R16, R18, R10, R16 ;  /* 0x0000000a1210722b */ /* 0x004fe20000000010 */
[----:B------:R-:W-:-:S04]  /*1e80*/  IADD3 R10, PT, PT, R22, 0x3, RZ ;  /* 0x00000003160a7810 */ /* 0x000fc80007ffe0ff */
[----:B------:R-:W-:Y:S02]  /*1e90*/  IABS R28, R10 ;  /* 0x0000000a001c7213 */ /* 0x000fe40000000000 */
[----:B------:R-:W-:-:S03]  /*1ea0*/  LOP3.LUT R18, R10, R5, RZ, 0x3c, !PT ;  /* 0x000000050a127212 */ /* 0x000fc600078e3cff */
[----:B------:R-:W-:Y:S01]  /*1eb0*/  IMAD.HI.U32 R11, R20, R28, RZ ;  /* 0x0000001c140b7227 */ /* 0x000fe200078e00ff */
[----:B------:R-:W-:-:S03]  /*1ec0*/  ISETP.GE.AND P3, PT, R18, RZ, PT ;  /* 0x000000ff1200720c */ /* 0x000fc60003f66270 */
[----:B------:R-:W-:-:S04]  /*1ed0*/  IMAD.MOV R19, RZ, RZ, -R11 ;  /* 0x000000ffff137224 */ /* 0x000fc800078e0a0b */
[----:B------:R-:W-:Y:S02]  /*1ee0*/  IMAD R28, R25, R19, R28 ;  /* 0x00000013191c7224 */ /* 0x000fe400078e021c */
[----:B------:R0:W2:Y:S03]  /*1ef0*/  LDG.E.64 R18, desc[UR10][R14.64+0x38] ;  /* 0x0000380a0e127981 */ /* 0x0000a6000c1e1b00 */
[----:B------:R-:W-:-:S13]  /*1f00*/  ISETP.GT.U32.AND P2, PT, R9, R28, PT ;  /* 0x0000001c0900720c */ /* 0x000fda0003f44070 */
[----:B------:R-:W-:Y:S01]  /*1f10*/  @!P2 IMAD.IADD R28, R28, 0x1, -R25 ;  /* 0x000000011c1ca824 */ /* 0x000fe200078e0a19 */
[----:B------:R-:W-:-:S04]  /*1f20*/  @!P2 IADD3 R11, PT, PT, R11, 0x1, RZ ;  /* 0x000000010b0ba810 */ /* 0x000fc80007ffe0ff */
[----:B------:R-:W-:-:S13]  /*1f30*/  ISETP.GE.U32.AND P1, PT, R28, R9, PT ;  /* 0x000000091c00720c */ /* 0x000fda0003f26070 */
[----:B------:R-:W-:-:S04]  /*1f40*/  @P1 VIADD R11, R11, 0x1 ;  /* 0x000000010b0b1836 */ /* 0x000fc80000000000 */
[----:B------:R-:W-:-:S05]  /*1f50*/  @!P3 IMAD.MOV R11, RZ, RZ, -R11 ;  /* 0x000000ffff0bb224 */ /* 0x000fca00078e0a0b */
[----:B------:R-:W-:-:S04]  /*1f60*/  SEL R27, R23, R11, !P0 ;  /* 0x0000000b171b7207 */ /* 0x000fc80004000000 */
[----:B------:R-:W-:-:S05]  /*1f70*/  IADD3 R28, PT, PT, -R27, RZ, RZ ;  /* 0x000000ff1b1c7210 */ /* 0x000fca0007ffe1ff */
[----:B------:R-:W-:Y:S02]  /*1f80*/  IMAD R28, R5, R28, R10 ;  /* 0x0000001c051c7224 */ /* 0x000fe400078e020a */
[----:B------:R-:W3:Y:S02]  /*1f90*/  LDG.E.64 R10, desc[UR10][R14.64+0x30] ;  /* 0x0000300a0e0a7981 */ /* 0x000ee4000c1e1b00 */
[----:B------:R-:W-:Y:S02]  /*1fa0*/  VIADD R29, R28, -UR4 ;  /* 0x800000041c1d7c36 */ /* 0x000fe40008000000 */
[----:B------:R-:W-:Y:S02]  /*1fb0*/  IMAD.IADD R28, R27, 0x1, -R0 ;  /* 0x000000011b1c7824 */ /* 0x000fe400078e0a00 */
[----:B------:R-:W-:-:S05]  /*1fc0*/  IMAD R29, R29, 0x38, R26 ;  /* 0x000000381d1d7824 */ /* 0x000fca00078e021a */
[----:B------:R-:W-:-:S06]  /*1fd0*/  LEA R28, R28, R29, 0x3 ;  /* 0x0000001d1c1c7211 */ /* 0x000fcc00078e18ff */
[----:B------:R-:W3:Y:S01]  /*1fe0*/  LDS.64 R28, [R28+0xc0] ;  /* 0x0000c0001c1c7984 */ /* 0x000ee20000000a00 */
[----:B------:R-:W-:Y:S01]  /*1ff0*/  VIADD R24, R24, 0x8 ;  /* 0x0000000818187836 */ /* 0x000fe20000000000 */
[----:B------:R-:W-:Y:S01]  /*2000*/  IADD3 R4, PT, PT, R4, 0x8, RZ ;  /* 0x0000000804047810 */ /* 0x000fe20007ffe0ff */
[----:B------:R-:W-:Y:S01]  /*2010*/  VIADD R21, R21, 0x8 ;  /* 0x0000000815157836 */ /* 0x000fe20000000000 */
[----:B---3--:R-:W-:Y:S01]  /*2020*/  DFMA R10, R28, R10, R16 ;  /* 0x0000000a1c0a722b */ /* 0x008fe20000000010 */
[----:B------:R-:W-:-:S05]  /*2030*/  VIADD R16, R22, 0x4 ;  /* 0x0000000416107836 */ /* 0x000fca0000000000 */
[----:B------:R-:W-:-:S05]  /*2040*/  IABS R27, R16 ;  /* 0x00000010001b7213 */ /* 0x000fca0000000000 */
[----:B------:R-:W-:-:S04]  /*2050*/  IMAD.HI.U32 R17, R20, R27, RZ ;  /* 0x0000001b14117227 */ /* 0x000fc800078e00ff */
[----:B0-----:R-:W-:-:S04]  /*2060*/  IMAD.MOV R14, RZ, RZ, -R17 ;  /* 0x000000ffff0e7224 */ /* 0x001fc800078e0a11 */
[----:B------:R-:W-:-:S05]  /*2070*/  IMAD R14, R25, R14, R27 ;  /* 0x0000000e190e7224 */ /* 0x000fca00078e021b */
        /* <DEDUP_REMOVED lines=16> */
[----:B------:R-:W-:Y:S01]  /*2180*/  ISETP.NE.AND P0, PT, R24, RZ, PT ;  /* 0x000000ff1800720c */ /* 0x000fe20003f05270 */
[----:B------:R-:W-:Y:S01]  /*2190*/  VIADD R22, R22, 0x8 ;  /* 0x0000000816167836 */ /* 0x000fe20000000000 */
[----:B--2---:R-:W-:-:S11]  /*21a0*/  DFMA R10, R14, R18, R10 ;  /* 0x000000120e0a722b */ /* 0x004fd6000000000a */
[----:B------:R-:W-:Y:S05]  /*21b0*/  @P0 BRA `(.L_x_19) ;  /* 0xfffffff000c40947 */ /* 0x000fea000383ffff */
.L_x_18:
[----:B------:R-:W-:-:S07]  /*21c0*/  IADD3 R9, PT, PT, R4, -0x3, RZ ;  /* 0xfffffffd04097810 */ /* 0x000fce0007ffe0ff */
.L_x_17:
        /* <DEDUP_REMOVED lines=9> */
[----:B------:R-:W-:-:S03]  /*2260*/  IABS R27, R5 ;  /* 0x00000005001b7213 */ /* 0x000fc60000000000 */
[----:B------:R-:W3:Y:S01]  /*2270*/  LDG.E.64 R16, desc[UR10][R22.64+0x8] ;  /* 0x0000080a16107981 */ /* 0x000ee2000c1e1b00 */
[----:B------:R-:W0:Y:S01]  /*2280*/  I2F.RP R8, R27 ;  /* 0x0000001b00087306 */ /* 0x000e220000209400 */
[----:B------:R-:W-:Y:S02]  /*2290*/  IMAD.IADD R28, R2, 0x1, R9 ;  /* 0x00000001021c7824 */ /* 0x000fe400078e0209 */
[----:B------:R-:W-:Y:S01]  /*22a0*/  IMAD.MOV.U32 R14, RZ, RZ, RZ ;  /* 0x000000ffff0e7224 */ /* 0x000fe200078e00ff */
[----:B------:R-:W-:Y:S01]  /*22b0*/  LOP3.LUT R26, RZ, R5, RZ, 0x33, !PT ;  /* 0x00000005ff1a7212 */ /* 0x000fe200078e33ff */
[----:B------:R-:W4:Y:S03]  /*22c0*/  LDG.E.64 R24, desc[UR10][R22.64+0x18] ;  /* 0x0000180a16187981 */ /* 0x000f26000c1e1b00 */
[----:B0-----:R-:W0:Y:S02]  /*22d0*/  MUFU.RCP R8, R8 ;  /* 0x0000000800087308 */ /* 0x001e240000001000 */
[----:B0-----:R-:W-:-:S06]  /*22e0*/  VIADD R15, R8, 0xffffffe ;  /* 0x0ffffffe080f7836 */ /* 0x001fcc0000000000 */
[----:B------:R-:W0:Y:S01]  /*22f0*/  F2I.FTZ.U32.TRUNC.NTZ R15, R15 ;  /* 0x0000000f000f7305 */ /* 0x000e22000021f000 */
[----:B------:R-:W-:Y:S02]  /*2300*/  IABS R20, R28 ;  /* 0x0000001c00147213 */ /* 0x000fe40000000000 */
[----:B0-----:R-:W-:-:S05]  /*2310*/  IADD3 R4, PT, PT, RZ, -R15, RZ ;  /* 0x8000000fff047210 */ /* 0x001fca0007ffe0ff */
[----:B------:R-:W-:-:S04]  /*2320*/  IMAD R21, R4, R27, RZ ;  /* 0x0000001b04157224 */ /* 0x000fc800078e02ff */
[----:B------:R-:W-:Y:S01]  /*2330*/  IMAD.HI.U32 R4, R15, R21, R14 ;  /* 0x000000150f047227 */ /* 0x000fe200078e000e */
[----:B------:R-:W-:-:S05]  /*2340*/  MOV R14, R20 ;  /* 0x00000014000e7202 */ /* 0x000fca0000000f00 */
[----:B------:R-:W-:-:S04]  /*2350*/  IMAD.HI.U32 R8, R4, R14, RZ ;  /* 0x0000000e04087227 */ /* 0x000fc800078e00ff */
[----:B------:R-:W-:-:S04]  /*2360*/  IMAD.MOV R15, RZ, RZ, -R8 ;  /* 0x000000ffff0f7224 */ /* 0x000fc800078e0a08 */
[----:B------:R-:W-:-:S05]  /*2370*/  IMAD R14, R27, R15, R14 ;  /* 0x0000000f1b0e7224 */ /* 0x000fca00078e020e */
[----:B------:R-:W-:Y:S01]  /*2380*/  ISETP.GT.U32.AND P2, PT, R27, R14, PT ;  /* 0x0000000e1b00720c */ /* 0x000fe20003f44070 */
[----:B------:R-:W0:-:S12]  /*2390*/  S2R R21, SR_CgaCtaId ;  /* 0x0000000000157919 */ /* 0x000e180000008800 */
[----:B------:R-:W-:-:S05]  /*23a0*/  @!P2 IMAD.IADD R14, R14, 0x1, -R27 ;  /* 0x000000010e0ea824 */ /* 0x000fca00078e0a1b */
[----:B------:R-:W-:Y:S02]  /*23b0*/  ISETP.GE.U32.AND P1, PT, R14, R27, PT ;  /* 0x0000001b0e00720c */ /* 0x000fe40003f26070 */
[----:B------:R-:W-:-:S04]  /*23c0*/  LOP3.LUT R14, R28, R5, RZ, 0x3c, !PT ;  /* 0x000000051c0e7212 */ /* 0x000fc800078e3cff */
[----:B------:R-:W-:Y:S02]  /*23d0*/  ISETP.GE.AND P3, PT, R14, RZ, PT ;  /* 0x000000ff0e00720c */ /* 0x000fe40003f66270 */
[----:B------:R-:W-:-:S05]  /*23e0*/  @!P2 IADD3 R8, PT, PT, R8, 0x1, RZ ;  /* 0x000000010808a810 */ /* 0x000fca0007ffe0ff */
[----:B------:R-:W-:Y:S01]  /*23f0*/  @P1 VIADD R8, R8, 0x1 ;  /* 0x0000000108081836 */ /* 0x000fe20000000000 */
[----:B------:R-:W-:-:S05]  /*2400*/  ISETP.NE.AND P1, PT, R5, RZ, PT ;  /* 0x000000ff0500720c */ /* 0x000fca0003f25270 */
[----:B------:R-:W-:-:S05]  /*2410*/  @!P3 IMAD.MOV R8, RZ, RZ, -R8 ;  /* 0x000000ffff08b224 */ /* 0x000fca00078e0a08 */
[----:B------:R-:W-:-:S04]  /*2420*/  SEL R15, R26, R8, !P1 ;  /* 0x000000081a0f7207 */ /* 0x000fc80004800000 */
[----:B------:R-:W-:Y:S02]  /*2430*/  IADD3 R14, PT, PT, -R15, RZ, RZ ;  /* 0x000000ff0f0e7210 */ /* 0x000fe40007ffe1ff */
[----:B------:R-:W-:-:S03]  /*2440*/  MOV R8, 0x400 ;  /* 0x0000040000087802 */ /* 0x000fc60000000f00 */
[----:B------:R-:W-:Y:S01]  /*2450*/  IMAD R14, R5, R14, R28 ;  /* 0x0000000e050e7224 */ /* 0x000fe200078e021c */
[----:B0-----:R-:W-:-:S03]  /*2460*/  LEA R8, R21, R8, 0x18 ;  /* 0x0000000815087211 */ /* 0x001fc600078ec0ff */
[----:B------:R-:W-:Y:S02]  /*2470*/  VIADD R21, R14, -UR4 ;  /* 0x800000040e157c36 */ /* 0x000fe40008000000 */
[----:B------:R-:W-:Y:S02]  /*2480*/  IMAD.IADD R14, R15, 0x1, -R0 ;  /* 0x000000010f0e7824 */ /* 0x000fe400078e0a00 */
[----:B------:R-:W-:-:S05]  /*2490*/  IMAD R21, R21, 0x38, R8 ;  /* 0x0000003815157824 */ /* 0x000fca00078e0208 */
[----:B------:R-:W-:Y:S02]  /*24a0*/  LEA R21, R14, R21, 0x3 ;  /* 0x000000150e157211 */ /* 0x000fe400078e18ff */
[----:B------:R0:W5:Y:S04]  /*24b0*/  LDG.E.64 R14, desc[UR10][R22.64+0x10] ;  /* 0x0000100a160e7981 */ /* 0x000168000c1e1b00 */
[----:B------:R-:W2:Y:S02]  /*24c0*/  LDS.64 R20, [R21+0xc0] ;  /* 0x0000c00015147984 */ /* 0x000ea40000000a00 */
[----:B--2---:R-:W-:Y:S01]  /*24d0*/  DFMA R18, R18, R20, R10 ;  /* 0x000000141212722b */ /* 0x004fe2000000000a */
[----:B------:R-:W-:-:S05]  /*24e0*/  VIADD R10, R28, 0x1 ;  /* 0x000000011c0a7836 */ /* 0x000fca0000000000 */
[----:B------:R-:W-:-:S05]  /*24f0*/  IABS R20, R10 ;  /* 0x0000000a00147213 */ /* 0x000fca0000000000 */
[----:B------:R-:W-:-:S05]  /*2500*/  IMAD.HI.U32 R11, R4, R20, RZ ;  /* 0x00000014040b7227 */ /* 0x000fca00078e00ff */
[----:B------:R-:W-:-:S05]  /*2510*/  IADD3 R29, PT, PT, -R11, RZ, RZ ;  /* 0x000000ff0b1d7210 */ /* 0x000fca0007ffe1ff */
[----:B------:R-:W-:-:S05]  /*2520*/  IMAD R20, R27, R29, R20 ;  /* 0x0000001d1b147224 */ /* 0x000fca00078e0214 */
[----:B------:R-:W-:-:S13]  /*2530*/  ISETP.GT.U32.AND P3, PT, R27, R20, PT ;  /* 0x000000141b00720c */ /* 0x000fda0003f64070 */
[----:B------:R-:W-:-:S05]  /*2540*/  @!P3 IMAD.IADD R20, R20, 0x1, -R27 ;  /* 0x000000011414b824 */ /* 0x000fca00078e0a1b */
[----:B------:R-:W-:Y:S02]  /*2550*/  ISETP.GE.U32.AND P2, PT, R20, R27, PT ;  /* 0x0000001b1400720c */ /* 0x000fe40003f46070 */
[----:B------:R-:W-:-:S04]  /*2560*/  LOP3.LUT R20, R10, R5, RZ, 0x3c, !PT ;  /* 0x000000050a147212 */ /* 0x000fc800078e3cff */
[----:B------:R-:W-:Y:S02]  /*2570*/  ISETP.GE.AND P4, PT, R20, RZ, PT ;  /* 0x000000ff1400720c */ /* 0x000fe40003f86270 */
[----:B------:R-:W-:-:S05]  /*2580*/  @!P3 IADD3 R11, PT, PT, R11, 0x1, RZ ;  /* 0x000000010b0bb810 */ /* 0x000fca0007ffe0ff */
[----:B------:R-:W-:-:S06]  /*2590*/  @P2 VIADD R11, R11, 0x1 ;  /* 0x000000010b0b2836 */ /* 0x000fcc0000000000 */
[----:B------:R-:W-:-:S04]  /*25a0*/  @!P4 IADD3 R11, PT, PT, -R11, RZ, RZ ;  /* 0x000000ff0b0bc210 */ /* 0x000fc80007ffe1ff */
[----:B------:R-:W-:-:S05]  /*25b0*/  SEL R11, R26, R11, !P1 ;  /* 0x0000000b1a0b7207 */ /* 0x000fca0004800000 */
[----:B------:R-:W-:-:S04]  /*25c0*/  IMAD.MOV R20, RZ, RZ, -R11 ;  /* 0x000000ffff147224 */ /* 0x000fc800078e0a0b */
[----:B------:R-:W-:-:S05]  /*25d0*/  IMAD R10, R5, R20, R10 ;  /* 0x00000014050a7224 */ /* 0x000fca00078e020a */
[----:B------:R-:W-:Y:S01]  /*25e0*/  IADD3 R21, PT, PT, R10, -UR4, RZ ;  /* 0x800000040a157c10 */ /* 0x000fe2000fffe0ff */
[----:B------:R-:W-:-:S04]  /*25f0*/  IMAD.IADD R10, R11, 0x1, -R0 ;  /* 0x000000010b0a7824 */ /* 0x000fc800078e0a00 */
[----:B------:R-:W-:-:S05]  /*2600*/  IMAD R21, R21, 0x38, R8 ;  /* 0x0000003815157824 */ /* 0x000fca00078e0208 */
[----:B------:R-:W-:-:S05]  /*2610*/  LEA R21, R10, R21, 0x3 ;  /* 0x000000150a157211 */ /* 0x000fca00078e18ff */
[----:B------:R-:W3:Y:S01]  /*2620*/  LDS.64 R10, [R21+0xc0] ;  /* 0x0000c000150a7984 */ /* 0x000ee20000000a00 */
[C---:B------:R-:W-:Y:S01]  /*2630*/  VIADD R20, R28.reuse, 0x2 ;  /* 0x000000021c147836 */ /* 0x040fe20000000000 */
[----:B------:R-:W-:-:S04]  /*2640*/  IADD3 R28, PT, PT, R28, 0x3, RZ ;  /* 0x000000031c1c7810 */ /* 0x000fc80007ffe0ff */
[----:B0-----:R-:W-:Y:S01]  /*2650*/  IABS R22, R28 ;  /* 0x0000001c00167213 */ /* 0x001fe20000000000 */
[----:B---3--:R-:W-:Y:S01]  /*2660*/  DFMA R10, R16, R10, R18 ;  /* 0x0000000a100a722b */ /* 0x008fe20000000012 */
[----:B------:R-:W-:-:S05]  /*2670*/  IABS R18, R20 ;  /* 0x0000001400127213 */ /* 0x000fca0000000000 */
[----:B------:R-:W-:-:S04]  /*2680*/  IMAD.HI.U32 R16, R4, R18, RZ ;  /* 0x0000001204107227 */ /* 0x000fc800078e00ff */
[----:B------:R-:W-:Y:S02]  /*2690*/  IMAD.MOV R17, RZ, RZ, -R16 ;  /* 0x000000ffff117224 */ /* 0x000fe400078e0a10 */
[----:B------:R-:W-:-:S04]  /*26a0*/  IMAD.HI.U32 R4, R4, R22, RZ ;  /* 0x0000001604047227 */ /* 0x000fc800078e00ff */
[----:B------:R-:W-:Y:S01]  /*26b0*/  IMAD R18, R27, R17, R18 ;  /* 0x000000111b127224 */ /* 0x000fe200078e0212 */
[----:B------:R-:W-:-:S04]  /*26c0*/  IADD3 R17, PT, PT, -R4, RZ, RZ ;  /* 0x000000ff04117210 */ /* 0x000fc80007ffe1ff */
[C---:B------:R-:W-:Y:S01]  /*26d0*/  ISETP.GT.U32.AND P6, PT, R27.reuse, R18, PT ;  /* 0x000000121b00720c */ /* 0x040fe20003fc4070 */
[----:B------:R-:W-:-:S05]  /*26e0*/  IMAD R22, R27, R17, R22 ;  /* 0x000000111b167224 */ /* 0x000fca00078e0216 */
[----:B------:R-:W-:-:S07]  /*26f0*/  ISETP.GT.U32.AND P4, PT, R27, R22, PT ;  /* 0x000000161b00720c */ /* 0x000fce0003f84070 */
[----:B------:R-:W-:Y:S01]  /*2700*/  @!P6 IMAD.IADD R18, R18, 0x1, -R27 ;  /* 0x000000011212e824 */ /* 0x000fe200078e0a1b */
[----:B------:R-:W-:-:S04]  /*2710*/  LOP3.LUT R17, R20, R5, RZ, 0x3c, !PT ;  /* 0x0000000514117212 */ /* 0x000fc800078e3cff */
[-C--:B------:R-:W-:Y:S02]  /*2720*/  ISETP.GE.U32.AND P5, PT, R18, R27.reuse, PT ;  /* 0x0000001b1200720c */ /* 0x080fe40003fa6070 */
[-C--:B------:R-:W-:Y:S01]  /*2730*/  @!P4 IADD3 R22, PT, PT, R22, -R27.reuse, RZ ;  /* 0x8000001b1616c210 */ /* 0x080fe20007ffe0ff */
[----:B------:R-:W-:Y:S01]  /*2740*/  @!P6 VIADD R16, R16, 0x1 ;  /* 0x000000011010e836 */ /* 0x000fe20000000000 */
[----:B------:R-:W-:Y:S02]  /*2750*/  ISETP.GE.AND P2, PT, R17, RZ, PT ;  /* 0x000000ff1100720c */ /* 0x000fe40003f46270 */
[----:B------:R-:W-:Y:S02]  /*2760*/  ISETP.GE.U32.AND P3, PT, R22, R27, PT ;  /* 0x0000001b1600720c */ /* 0x000fe40003f66070 */
[----:B------:R-:W-:-:S05]  /*2770*/  LOP3.LUT R17, R28, R5, RZ, 0x3c, !PT ;  /* 0x000000051c117212 */ /* 0x000fca00078e3cff */
[----:B------:R-:W-:Y:S02]  /*2780*/  @P5 IADD3 R16, PT, PT, R16, 0x1, RZ ;  /* 0x0000000110105810 */ /* 0x000fe40007ffe0ff */
[----:B------:R-:W-:Y:S01]  /*2790*/  ISETP.GE.AND P5, PT, R17, RZ, PT ;  /* 0x000000ff1100720c */ /* 0x000fe20003fa6270 */
[----:B------:R-:W-:Y:S02]  /*27a0*/  @!P4 VIADD R4, R4, 0x1 ;  /* 0x000000010404c836 */ /* 0x000fe40000000000 */
[----:B------:R-:W-:-:S03]  /*27b0*/  @!P2 IMAD.MOV R16, RZ, RZ, -R16 ;  /* 0x000000ffff10a224 */ /* 0x000fc600078e0a10 */
[----:B------:R-:W-:Y:S02]  /*27c0*/  @P3 IADD3 R4, PT, PT, R4, 0x1, RZ ;  /* 0x0000000104043810 */ /* 0x000fe40007ffe0ff */
[----:B------:R-:W-:-:S05]  /*27d0*/  SEL R19, R26, R16, !P1 ;  /* 0x000000101a137207 */ /* 0x000fca0004800000 */
[----:B------:R-:W-:Y:S01]  /*27e0*/  @!P5 IADD3 R4, PT, PT, -R4, RZ, RZ ;  /* 0x000000ff0404d210 */ /* 0x000fe20007ffe1ff */
[----:B------:R-:W-:-:S03]  /*27f0*/  IMAD.MOV R16, RZ, RZ, -R19 ;  /* 0x000000ffff107224 */ /* 0x000fc600078e0a13 */
[----:B------:R-:W-:Y:S01]  /*2800*/  SEL R17, R26, R4, !P1 ;  /* 0x000000041a117207 */ /* 0x000fe20004800000 */
[----:B------:R-:W-:-:S03]  /*2810*/  IMAD R20, R5, R16, R20 ;  /* 0x0000001005147224 */ /* 0x000fc600078e0214 */
[----:B------:R-:W-:Y:S01]  /*2820*/  IADD3 R4, PT, PT, -R17, RZ, RZ ;  /* 0x000000ff11047210 */ /* 0x000fe20007ffe1ff */
[----:B------:R-:W-:-:S04]  /*2830*/  VIADD R21, R20, -UR4 ;  /* 0x8000000414157c36 */ /* 0x000fc80008000000 */
[----:B------:R-:W-:Y:S01]  /*2840*/  IMAD R28, R5, R4, R28 ;  /* 0x00000004051c7224 */ /* 0x000fe200078e021c */
[----:B------:R-:W-:Y:S01]  /*2850*/  IADD3 R4, PT, PT, -R0, R19, RZ ;  /* 0x0000001300047210 */ /* 0x000fe20007ffe1ff */
[----:B------:R-:W-:Y:S02]  /*2860*/  IMAD R21, R21, 0x38, R8 ;  /* 0x0000003815157824 */ /* 0x000fe400078e0208 */
[----:B------:R-:W-:-:S03]  /*2870*/  VIADD R19, R28, -UR4 ;  /* 0x800000041c137c36 */ /* 0x000fc60008000000 */
[----:B------:R-:W-:Y:S01]  /*2880*/  LEA R4, R4, R21, 0x3 ;  /* 0x0000001504047211 */ /* 0x000fe200078e18ff */
[----:B------:R-:W-:Y:S02]  /*2890*/  IMAD R19, R19, 0x38, R8 ;  /* 0x0000003813137824 */ /* 0x000fe400078e0208 */
[----:B------:R-:W-:Y:S02]  /*28a0*/  IMAD.IADD R8, R17, 0x1, -R0 ;  /* 0x0000000111087824 */ /* 0x000fe400078e0a00 */
[----:B------:R-:W5:Y:S03]  /*28b0*/  LDS.64 R16, [R4+0xc0] ;  /* 0x0000c00004107984 */ /* 0x000f660000000a00 */
[----:B------:R-:W-:-:S06]  /*28c0*/  LEA R19, R8, R19, 0x3 ;  /* 0x0000001308137211 */ /* 0x000fcc00078e18ff */
[----:B------:R-:W4:Y:S01]  /*28d0*/  LDS.64 R18, [R19+0xc0] ;  /* 0x0000c00013127984 */ /* 0x000f220000000a00 */
[----:B------:R-:W-:Y:S01]  /*28e0*/  VIADD R9, R9, 0x4 ;  /* 0x0000000409097836 */ /* 0x000fe20000000000 */
[----:B-----5:R-:W-:-:S08]  /*28f0*/  DFMA R10, R14, R16, R10 ;  /* 0x000000100e0a722b */ /* 0x020fd0000000000a */
[----:B----4-:R-:W-:-:S11]  /*2900*/  DFMA R10, R24, R18, R10 ;  /* 0x00000012180a722b */ /* 0x010fd6000000000a */
.L_x_20:
[----:B------:R-:W-:Y:S05]  /*2910*/  @!P0 BRA `(.L_x_16) ;  /* 0x0000000400b88947 */ /* 0x000fea0003800000 */
[----:B------:R-:W-:Y:S02]  /*2920*/  ISETP.NE.AND P1, PT, R7, 0x1, PT ;  /* 0x000000010700780c */ /* 0x000fe40003f25270 */
[----:B------:R-:W-:-:S04]  /*2930*/  LOP3.LUT R6, R6, 0x1, RZ, 0xc0, !PT ;  /* 0x0000000106067812 */ /* 0x000fc800078ec0ff */
[----:B------:R-:W-:-:S07]  /*2940*/  ISETP.NE.U32.AND P0, PT, R6, 0x1, PT ;  /* 0x000000010600780c */ /* 0x000fce0003f05070 */
[----:B------:R-:W-:Y:S06]  /*2950*/  @!P1 BRA `(.L_x_21) ;  /* 0x0000000400049947 */ /* 0x000fec0003800000 */
[----:B------:R-:W0:Y:S01]  /*2960*/  LDC.64 R6, c[0x0][0x3b0] ;  /* 0x0000ec00ff067b82 */ /* 0x000e220000000a00 */
[----:B------:R-:W-:-:S05]  /*2970*/  IADD3 R21, PT, PT, R3, R9, RZ ;  /* 0x0000000903157210 */ /* 0x000fca0007ffe0ff */
[----:B0-----:R-:W-:-:S05]  /*2980*/  IMAD.WIDE R20, R21, 0x8, R6 ;  /* 0x0000000815147825 */ /* 0x001fca00078e0206 */
[----:B------:R-:W2:Y:S04]  /*2990*/  LDG.E.64 R14, desc[UR10][R20.64] ;  /* 0x0000000a140e7981 */ /* 0x000ea8000c1e1b00 */
[----:B------:R0:W3:Y:S01]  /*29a0*/  LDG.E.64 R6, desc[UR10][R20.64+0x8] ;  /* 0x0000080a14067981 */ /* 0x0000e2000c1e1b00 */
[----:B------:R-:W-:Y:S01]  /*29b0*/  IABS R16, R5 ;  /* 0x0000000500107213 */ /* 0x000fe20000000000 */
[----:B------:R-:W-:Y:S02]  /*29c0*/  IMAD.IADD R8, R2, 0x1, R9 ;  /* 0x0000000102087824 */ /* 0x000fe400078e0209 */
[----:B------:R-:W-:Y:S01]  /*29d0*/  VIADD R9, R9, 0x2 ;  /* 0x0000000209097836 */ /* 0x000fe20000000000 */
[----:B------:R-:W1:Y:S02]  /*29e0*/  I2F.RP R17, R16 ;  /* 0x0000001000117306 */ /* 0x000e640000209400 */
[----:B------:R-:W-:-:S02]  /*29f0*/  IADD3 R4, PT, PT, R8, 0x1, RZ ;  /* 0x0000000108047810 */ /* 0x000fc40007ffe0ff */
[----:B0-----:R-:W-:Y:S02]  /*2a00*/  IABS R20, R8 ;  /* 0x0000000800147213 */ /* 0x001fe40000000000 */
[----:B------:R-:W-:Y:S02]  /*2a10*/  IABS R21, R4 ;  /* 0x0000000400157213 */ /* 0x000fe40000000000 */
[----:B-1----:R-:W0:Y:S02]  /*2a20*/  MUFU.RCP R17, R17 ;  /* 0x0000001100117308 */ /* 0x002e240000001000 */
[----:B0-----:R-:W-:-:S06]  /*2a30*/  VIADD R18, R17, 0xffffffe ;  /* 0x0ffffffe11127836 */ /* 0x001fcc0000000000 */
[----:B------:R0:W1:Y:S02]  /*2a40*/  F2I.FTZ.U32.TRUNC.NTZ R19, R18 ;  /* 0x0000001200137305 */ /* 0x000064000021f000 */
[----:B0-----:R-:W-:Y:S01]  /*2a50*/  IMAD.MOV.U32 R18, RZ, RZ, RZ ;  /* 0x000000ffff127224 */ /* 0x001fe200078e00ff */
[----:B-1----:R-:W-:-:S05]  /*2a60*/  IADD3 R23, PT, PT, RZ, -R19, RZ ;  /* 0x80000013ff177210 */ /* 0x002fca0007ffe0ff */
[----:B------:R-:W-:-:S04]  /*2a70*/  IMAD R23, R23, R16, RZ ;  /* 0x0000001017177224 */ /* 0x000fc800078e02ff */
[----:B------:R-:W-:Y:S01]  /*2a80*/  IMAD.HI.U32 R22, R19, R23, R18 ;  /* 0x0000001713167227 */ /* 0x000fe200078e0012 */
[----:B------:R-:W-:-:S05]  /*2a90*/  MOV R19, R20 ;  /* 0x0000001400137202 */ /* 0x000fca0000000f00 */
[----:B------:R-:W-:-:S04]  /*2aa0*/  IMAD.HI.U32 R17, R22, R19, RZ ;  /* 0x0000001316117227 */ /* 0x000fc800078e00ff */
[----:B------:R-:W-:Y:S02]  /*2ab0*/  IMAD.MOV R20, RZ, RZ, -R17 ;  /* 0x000000ffff147224 */ /* 0x000fe400078e0a11 */
[----:B------:R-:W-:-:S04]  /*2ac0*/  IMAD.HI.U32 R18, R22, R21, RZ ;  /* 0x0000001516127227 */ /* 0x000fc800078e00ff */
[----:B------:R-:W-:Y:S01]  /*2ad0*/  IMAD R19, R16, R20, R19 ;  /* 0x0000001410137224 */ /* 0x000fe200078e0213 */
[----:B------:R-:W-:-:S04]  /*2ae0*/  IADD3 R20, PT, PT, -R18, RZ, RZ ;  /* 0x000000ff12147210 */ /* 0x000fc80007ffe1ff */
[C---:B------:R-:W-:Y:S01]  /*2af0*/  ISETP.GT.U32.AND P4, PT, R16.reuse, R19, PT ;  /* 0x000000131000720c */ /* 0x040fe20003f84070 */
[----:B------:R-:W-:Y:S01]  /*2b00*/  IMAD R21, R16, R20, R21 ;  /* 0x0000001410157224 */ /* 0x000fe200078e0215 */
[----:B------:R-:W-:-:S04]  /*2b10*/  LOP3.LUT R20, RZ, R5, RZ, 0x33, !PT ;  /* 0x00000005ff147212 */ /* 0x000fc800078e33ff */
[----:B------:R-:W-:-:S07]  /*2b20*/  ISETP.GT.U32.AND P5, PT, R16, R21, PT ;  /* 0x000000151000720c */ /* 0x000fce0003fa4070 */
[----:B------:R-:W-:Y:S02]  /*2b30*/  @!P4 IMAD.IADD R19, R19, 0x1, -R16 ;  /* 0x000000011313c824 */ /* 0x000fe400078e0a10 */
[----:B------:R-:W-:Y:S01]  /*2b40*/  @!P4 VIADD R17, R17, 0x1 ;  /* 0x000000011111c836 */ /* 0x000fe20000000000 */
[----:B------:R-:W-:Y:S02]  /*2b50*/  ISETP.NE.AND P4, PT, R5, RZ, PT ;  /* 0x000000ff0500720c */ /* 0x000fe40003f85270 */
[-C--:B------:R-:W-:Y:S01]  /*2b60*/  ISETP.GE.U32.AND P3, PT, R19, R16.reuse, PT ;  /* 0x000000101300720c */ /* 0x080fe20003f66070 */
[----:B------:R-:W-:Y:S01]  /*2b70*/  @!P5 VIADD R18, R18, 0x1 ;  /* 0x000000011212d836 */ /* 0x000fe20000000000 */
[-C--:B------:R-:W-:Y:S02]  /*2b80*/  @!P5 IADD3 R21, PT, PT, R21, -R16.reuse, RZ ;  /* 0x800000101515d210 */ /* 0x080fe40007ffe0ff */
[----:B------:R-:W-:Y:S02]  /*2b90*/  LOP3.LUT R19, R8, R5, RZ, 0x3c, !PT ;  /* 0x0000000508137212 */ /* 0x000fe400078e3cff */
[----:B------:R-:W-:-:S02]  /*2ba0*/  ISETP.GE.U32.AND P2, PT, R21, R16, PT ;  /* 0x000000101500720c */ /* 0x000fc40003f46070 */
[----:B------:R-:W0:Y:S01]  /*2bb0*/  S2R R21, SR_CgaCtaId ;  /* 0x0000000000157919 */ /* 0x000e220000008800 */
[----:B------:R-:W-:Y:S02]  /*2bc0*/  ISETP.GE.AND P1, PT, R19, RZ, PT ;  /* 0x000000ff1300720c */ /* 0x000fe40003f26270 */
[----:B------:R-:W-:Y:S02]  /*2bd0*/  LOP3.LUT R16, R4, R5, RZ, 0x3c, !PT ;  /* 0x0000000504107212 */ /* 0x000fe400078e3cff */
[----:B------:R-:W-:Y:S02]  /*2be0*/  @P3 IADD3 R17, PT, PT, R17, 0x1, RZ ;  /* 0x0000000111113810 */ /* 0x000fe40007ffe0ff */
[----:B------:R-:W-:-:S04]  /*2bf0*/  ISETP.GE.AND P3, PT, R16, RZ, PT ;  /* 0x000000ff1000720c */ /* 0x000fc80003f66270 */
[----:B------:R-:W-:-:S03]  /*2c00*/  @P2 IADD3 R18, PT, PT, R18, 0x1, RZ ;  /* 0x0000000112122810 */ /* 0x000fc60007ffe0ff */
[----:B------:R-:W-:-:S05]  /*2c10*/  @!P1 IMAD.MOV R17, RZ, RZ, -R17 ;  /* 0x000000ffff119224 */ /* 0x000fca00078e0a11 */
[----:B------:R-:W-:Y:S02]  /*2c20*/  SEL R19, R20, R17, !P4 ;  /* 0x0000001114137207 */ /* 0x000fe40006000000 */
[----:B------:R-:W-:-:S03]  /*2c30*/  @!P3 IADD3 R18, PT, PT, -R18, RZ, RZ ;  /* 0x000000ff1212b210 */ /* 0x000fc60007ffe1ff */
[----:B------:R-:W-:Y:S01]  /*2c40*/  IMAD.MOV R16, RZ, RZ, -R19 ;  /* 0x000000ffff107224 */ /* 0x000fe200078e0a13 */
[----:B------:R-:W-:Y:S02]  /*2c50*/  SEL R17, R20, R18, !P4 ;  /* 0x0000001214117207 */ /* 0x000fe40006000000 */
[----:B------:R-:W-:Y:S01]  /*2c60*/  MOV R18, 0x400 ;  /* 0x0000040000127802 */ /* 0x000fe20000000f00 */
[----:B------:R-:W-:Y:S01]  /*2c70*/  IMAD R8, R5, R16, R8 ;  /* 0x0000001005087224 */ /* 0x000fe200078e0208 */
[----:B------:R-:W-:Y:S02]  /*2c80*/  IADD3 R16, PT, PT, -R17, RZ, RZ ;  /* 0x000000ff11107210 */ /* 0x000fe40007ffe1ff */
[----:B------:R-:W-:Y:S01]  /*2c90*/  IADD3 R19, PT, PT, -R0, R19, RZ ;  /* 0x0000001300137210 */ /* 0x000fe20007ffe1ff */
[----:B------:R-:W-:Y:S01]  /*2ca0*/  VIADD R8, R8, -UR4 ;  /* 0x8000000408087c36 */ /* 0x000fe20008000000 */
[----:B0-----:R-:W-:Y:S01]  /*2cb0*/  LEA R21, R21, R18, 0x18 ;  /* 0x0000001215157211 */ /* 0x001fe200078ec0ff */
[----:B------:R-:W-:-:S04]  /*2cc0*/  IMAD R4, R5, R16, R4 ;  /* 0x0000001005047224 */ /* 0x000fc800078e0204 */
[----:B------:R-:W-:Y:S02]  /*2cd0*/  IMAD R8, R8, 0x38, R21 ;  /* 0x0000003808087824 */ /* 0x000fe400078e0215 */
[----:B------:R-:W-:-:S03]  /*2ce0*/  VIADD R4, R4, -UR4 ;  /* 0x8000000404047c36 */ /* 0x000fc60008000000 */
[----:B------:R-:W-:Y:S01]  /*2cf0*/  LEA R8, R19, R8, 0x3 ;  /* 0x0000000813087211 */ /* 0x000fe200078e18ff */
[----:B------:R-:W-:Y:S02]  /*2d00*/  IMAD R4, R4, 0x38, R21 ;  /* 0x0000003804047824 */ /* 0x000fe400078e0215 */
[----:B------:R-:W-:Y:S02]  /*2d10*/  IMAD.IADD R19, R17, 0x1, -R0 ;  /* 0x0000000111137824 */ /* 0x000fe400078e0a00 */
[----:B------:R-:W2:Y:S03]  /*2d20*/  LDS.64 R16, [R8+0xc0] ;  /* 0x0000c00008107984 */ /* 0x000ea60000000a00 */
[----:B------:R-:W-:-:S06]  /*2d30*/  LEA R19, R19, R4, 0x3 ;  /* 0x0000000413137211 */ /* 0x000fcc00078e18ff */
[----:B------:R-:W3:Y:S01]  /*2d40*/  LDS.64 R18, [R19+0xc0] ;  /* 0x0000c00013127984 */ /* 0x000ee20000000a00 */
[----:B--2---:R-:W-:-:S08]  /*2d50*/  DFMA R10, R14, R16, R10 ;  /* 0x000000100e0a722b */ /* 0x004fd0000000000a */
[----:B---3--:R-:W-:-:S11]  /*2d60*/  DFMA R10, R6, R18, R10 ;  /* 0x00000012060a722b */ /* 0x008fd6000000000a */
.L_x_21:
[----:B------:R-:W-:Y:S05]  /*2d70*/  @!P0 BRA `(.L_x_16) ;  /* 0x0000000000a08947 */ /* 0x000fea0003800000 */
[----:B------:R-:W0:Y:S01]  /*2d80*/  LDC.64 R6, c[0x0][0x3b0] ;  /* 0x0000ec00ff067b82 */ /* 0x000e220000000a00 */
[----:B------:R-:W-:-:S05]  /*2d90*/  IADD3 R3, PT, PT, R3, R9, RZ ;  /* 0x0000000903037210 */ /* 0x000fca0007ffe0ff */
[----:B0-----:R-:W-:-:S06]  /*2da0*/  IMAD.WIDE R6, R3, 0x8, R6 ;  /* 0x0000000803067825 */ /* 0x001fcc00078e0206 */
[----:B------:R-:W2:Y:S01]  /*2db0*/  LDG.E.64 R6, desc[UR10][R6.64] ;  /* 0x0000000a06067981 */ /* 0x000ea2000c1e1b00 */
[----:B------:R-:W-:Y:S01]  /*2dc0*/  IABS R14, R5 ;  /* 0x00000005000e7213 */ /* 0x000fe20000000000 */
[----:B------:R-:W-:Y:S01]  /*2dd0*/  IMAD.IADD R8, R2, 0x1, R9 ;  /* 0x0000000102087824 */ /* 0x000fe200078e0209 */
[----:B------:R-:W-:Y:S02]  /*2de0*/  MOV R2, RZ ;  /* 0x000000ff00027202 */ /* 0x000fe40000000f00 */
[----:B------:R-:W0:Y:S02]  /*2df0*/  I2F.RP R4, R14 ;  /* 0x0000000e00047306 */ /* 0x000e240000209400 */
[----:B------:R-:W-:-:S06]  /*2e00*/  IABS R16, R8 ;  /* 0x0000000800107213 */ /* 0x000fcc0000000000 */
[----:B0-----:R-:W0:Y:S02]  /*2e10*/  MUFU.RCP R4, R4 ;  /* 0x0000000400047308 */ /* 0x001e240000001000 */
[----:B0-----:R-:W-:-:S06]  /*2e20*/  VIADD R15, R4, 0xffffffe ;  /* 0x0ffffffe040f7836 */ /* 0x001fcc0000000000 */
[----:B------:R-:W0:Y:S02]  /*2e30*/  F2I.FTZ.U32.TRUNC.NTZ R3, R15 ;  /* 0x0000000f00037305 */ /* 0x000e24000021f000 */
[----:B0-----:R-:W-:-:S05]  /*2e40*/  IADD3 R17, PT, PT, RZ, -R3, RZ ;  /* 0x80000003ff117210 */ /* 0x001fca0007ffe0ff */
[----:B------:R-:W-:-:S04]  /*2e50*/  IMAD R9, R17, R14, RZ ;  /* 0x0000000e11097224 */ /* 0x000fc800078e02ff */
[----:B------:R-:W-:-:S04]  /*2e60*/  IMAD.HI.U32 R2, R3, R9, R2 ;  /* 0x0000000903027227 */ /* 0x000fc800078e0002 */
        /* <DEDUP_REMOVED lines=9> */
[----:B------:R-:W-:Y:S01]  /*2f00*/  LOP3.LUT R3, R8, R5, RZ, 0x3c, !PT ;  /* 0x0000000508037212 */ /* 0x000fe200078e3cff */
[----:B------:R-:W0:Y:S03]  /*2f10*/  S2R R14, SR_CgaCtaId ;  /* 0x00000000000e7919 */ /* 0x000e260000008800 */
[----:B------:R-:W-:-:S02]  /*2f20*/  ISETP.GE.AND P2, PT, R3, RZ, PT ;  /* 0x000000ff0300720c */ /* 0x000fc40003f46270 */
[----:B------:R-:W-:-:S05]  /*2f30*/  MOV R3, 0x400 ;  /* 0x0000040000037802 */ /* 0x000fca0000000f00 */
[----:B------:R-:W-:-:S06]  /*2f40*/  @P0 VIADD R2, R2, 0x1 ;  /* 0x0000000102020836 */ /* 0x000fcc0000000000 */
[----:B------:R-:W-:Y:S02]  /*2f50*/  @!P2 IADD3 R2, PT, PT, -R2, RZ, RZ ;  /* 0x000000ff0202a210 */ /* 0x000fe40007ffe1ff */
[----:B------:R-:W-:-:S05]  /*2f60*/  @!P1 LOP3.LUT R2, RZ, R5, RZ, 0x33, !PT ;  /* 0x00000005ff029212 */ /* 0x000fca00078e33ff */
[----:B------:R-:W-:Y:S02]  /*2f70*/  IMAD.MOV R4, RZ, RZ, -R2 ;  /* 0x000000ffff047224 */ /* 0x000fe400078e0a02 */
[----:B------:R-:W-:Y:S02]  /*2f80*/  IMAD.IADD R0, R2, 0x1, -R0 ;  /* 0x0000000102007824 */ /* 0x000fe400078e0a00 */
[----:B------:R-:W-:Y:S01]  /*2f90*/  IMAD R5, R5, R4, R8 ;  /* 0x0000000405057224 */ /* 0x000fe200078e0208 */
[----:B0-----:R-:W-:-:S04]  /*2fa0*/  LEA R14, R14, R3, 0x18 ;  /* 0x000000030e0e7211 */ /* 0x001fc800078ec0ff */
[----:B------:R-:W-:-:S05]  /*2fb0*/  IADD3 R5, PT, PT, R5, -UR4, RZ ;  /* 0x8000000405057c10 */ /* 0x000fca000fffe0ff */
[----:B------:R-:W-:-:S05]  /*2fc0*/  IMAD R5, R5, 0x38, R14 ;  /* 0x0000003805057824 */ /* 0x000fca00078e020e */
[----:B------:R-:W-:-:S05]  /*2fd0*/  LEA R0, R0, R5, 0x3 ;  /* 0x0000000500007211 */ /* 0x000fca00078e18ff */
[----:B------:R-:W2:Y:S02]  /*2fe0*/  LDS.64 R2, [R0+0xc0] ;  /* 0x0000c00000027984 */ /* 0x000ea40000000a00 */
[----:B--2---:R-:W-:-:S11]  /*2ff0*/  DFMA R10, R6, R2, R10 ;  /* 0x00000002060a722b */ /* 0x004fd6000000000a */
.L_x_16:
[----:B------:R-:W-:Y:S01]  /*3000*/  STG.E.64 desc[UR10][R12.64], R10 ;  /* 0x0000000a0c007986 */ /* 0x000fe2000c101b0a */
[----:B------:R-:W-:Y:S05]  /*3010*/  EXIT ;  /* 0x000000000000794d */ /* 0x000fea0003800000 */
.L_x_22:
        /* <DEDUP_REMOVED lines=14> */
.L_x_24:


//--------------------- .nv.shared.lambda_21149   --------------------------
	.section	.nv.shared.lambda_21149,"aw",@nobits
	.sectionflags	@""
	.align	8
.nv.shared.lambda_21149:
	.zero		8528


//--------------------- .nv.shared.reserved.0     --------------------------
	.section	.nv.shared.reserved.0,"aw",@nobits
	.weak		__nv_reservedSMEM_offset_0_alias
	.size		__nv_reservedSMEM_offset_0_alias, 0, 64
	.other		__nv_reservedSMEM_offset_0_alias,@"STO_CUDA_RESERVED_SHARED STV_DEFAULT"
__nv_reservedSMEM_offset_0_alias:
	.zero		0
	.zero		64


//--------------------- .nv.shared.lambda_21017   --------------------------
	.section	.nv.shared.lambda_21017,"aw",@nobits
	.sectionflags	@""
	.align	8
.nv.shared.lambda_21017:
	.zero		8528


//--------------------- .nv.constant0.lambda_21149 --------------------------
	.section	.nv.constant0.lambda_21149,"a",@progbits
	.sectionflags	@""
	.align	4
.nv.constant0.lambda_21149:
	.zero		1000


//--------------------- .nv.constant0.lambda_21017 --------------------------
	.section	.nv.constant0.lambda_21017,"a",@progbits
	.sectionflags	@""
	.align	4
.nv.constant0.lambda_21017:
	.zero		976


//--------------------- SYMBOLS --------------------------

	.type		.nv.reservedSmem.offset0,@object
	.size		.nv.reservedSmem.offset0,0x4
	.type		.nv.reservedSmem.cap,@object
	.size		.nv.reservedSmem.cap,0x4
